	.target	sm_90a

	.elftype	@"ET_EXEC"


//--------------------- .note.nv.tkinfo           --------------------------
	.section	.note.nv.tkinfo,"",@"SHT_NOTE"
	.sectionflags	@"SHF_NOTE_NV_TKINFO"
	.tkinfo
        /*0018*/ 	.word	0x00000002
        /*0030*/ 	.string	""
        /*0030*/ 	.string	"ptxas"
        /*0030*/ 	.string	"Cuda compilation tools, release 13.0, V13.0.88"
        /*0030*/ 	.string	"Build cuda_13.0.r13.0/compiler.36424714_0"
        /*0030*/ 	.string	"-v  -suppress-debug-info  -lineinfo  -arch sm_90a "



//--------------------- .note.nv.cuinfo           --------------------------
	.section	.note.nv.cuinfo,"",@"SHT_NOTE"
	.sectionflags	@"SHF_NOTE_NV_CUINFO"
        /*0018*/ 	.short	0x0002
        /*001a*/ 	.short	0x005a
        /*001c*/ 	.short	0x0082
	.zero		2


//--------------------- .nv.info                  --------------------------
	.section	.nv.info,"",@"SHT_CUDA_INFO"
	.align	4


	//----- nvinfo : EIATTR_REGCOUNT
	.align		4
        /*0000*/ 	.byte	0x04, 0x2f
        /*0002*/ 	.short	(.L_1 - .L_0)
	.align		4
.L_0:
        /*0004*/ 	.word	index@(gluon_wgmma)
        /*0008*/ 	.word	0x000000ff


	//----- nvinfo : EIATTR_FRAME_SIZE
	.align		4
.L_1:
        /*000c*/ 	.byte	0x04, 0x11
        /*000e*/ 	.short	(.L_3 - .L_2)
	.align		4
.L_2:
        /*0010*/ 	.word	index@(gluon_wgmma)
        /*0014*/ 	.word	0x00000270


	//----- nvinfo : EIATTR_MIN_STACK_SIZE
	.align		4
.L_3:
        /*0018*/ 	.byte	0x04, 0x12
        /*001a*/ 	.short	(.L_5 - .L_4)
	.align		4
.L_4:
        /*001c*/ 	.word	index@(gluon_wgmma)
        /*0020*/ 	.word	0x00000270
.L_5:


//--------------------- .nv.compat                --------------------------
	.section	.nv.compat,"",@"SHT_CUDA_COMPAT_INFO"
	.align	4
        /*0000*/ 	.byte	0x02, 0x09, 0x01, 0x00, 0x02, 0x02, 0x04, 0x00, 0x02, 0x05, 0x05, 0x00, 0x03, 0x07, 0x01, 0x01
        /*0010*/ 	.byte	0x02, 0x03, 0x03, 0x00, 0x02, 0x06, 0x01, 0x00, 0x04, 0x0b, 0x08, 0x00, 0x00, 0x00, 0x00, 0x00
        /*0020*/ 	.byte	0x00, 0x00, 0x00, 0x00


//--------------------- .nv.info.gluon_wgmma      --------------------------
	.section	.nv.info.gluon_wgmma,"",@"SHT_CUDA_INFO"
	.sectionflags	@""
	.align	4


	//----- nvinfo : EIATTR_CUDA_API_VERSION
	.align		4
        /*0000*/ 	.byte	0x04, 0x37
        /*0002*/ 	.short	(.L_7 - .L_6)
.L_6:
        /*0004*/ 	.word	0x00000082


	//----- nvinfo : EIATTR_KPARAM_INFO
	.align		4
.L_7:
        /*0008*/ 	.byte	0x04, 0x17
        /*000a*/ 	.short	(.L_9 - .L_8)
.L_8:
        /*000c*/ 	.word	0x00000000
        /*0010*/ 	.short	0x000a
        /*0012*/ 	.short	0x0048
        /*0014*/ 	.byte	0x00, 0xf4, 0x21, 0x00


	//----- nvinfo : EIATTR_KPARAM_INFO
	.align		4
.L_9:
        /*0018*/ 	.byte	0x04, 0x17
        /*001a*/ 	.short	(.L_11 - .L_10)
.L_10:
        /*001c*/ 	.word	0x00000000
        /*0020*/ 	.short	0x0009
        /*0022*/ 	.short	0x0040
        /*0024*/ 	.byte	0x00, 0xf4, 0x21, 0x00


	//----- nvinfo : EIATTR_KPARAM_INFO
	.align		4
.L_11:
        /*0028*/ 	.byte	0x04, 0x17
        /*002a*/ 	.short	(.L_13 - .L_12)
.L_12:
        /*002c*/ 	.word	0x00000000
        /*0030*/ 	.short	0x0008
        /*0032*/ 	.short	0x0038
        /*0034*/ 	.byte	0x00, 0xf0, 0x21, 0x00


	//----- nvinfo : EIATTR_KPARAM_INFO
	.align		4
.L_13:
        /*0038*/ 	.byte	0x04, 0x17
        /*003a*/ 	.short	(.L_15 - .L_14)
.L_14:
        /*003c*/ 	.word	0x00000000
        /*0040*/ 	.short	0x0007
        /*0042*/ 	.short	0x0030
        /*0044*/ 	.byte	0x00, 0xf0, 0x21, 0x00


	//----- nvinfo : EIATTR_KPARAM_INFO
	.align		4
.L_15:
        /*0048*/ 	.byte	0x04, 0x17
        /*004a*/ 	.short	(.L_17 - .L_16)
.L_16:
        /*004c*/ 	.word	0x00000000
        /*0050*/ 	.short	0x0006
        /*0052*/ 	.short	0x0028
        /*0054*/ 	.byte	0x00, 0xf0, 0x21, 0x00


	//----- nvinfo : EIATTR_KPARAM_INFO
	.align		4
.L_17:
        /*0058*/ 	.byte	0x04, 0x17
        /*005a*/ 	.short	(.L_19 - .L_18)
.L_18:
        /*005c*/ 	.word	0x00000000
        /*0060*/ 	.short	0x0005
        /*0062*/ 	.short	0x0020
        /*0064*/ 	.byte	0x00, 0xf0, 0x11, 0x00


	//----- nvinfo : EIATTR_KPARAM_INFO
	.align		4
.L_19:
        /*0068*/ 	.byte	0x04, 0x17
        /*006a*/ 	.short	(.L_21 - .L_20)
.L_20:
        /*006c*/ 	.word	0x00000000
        /*0070*/ 	.short	0x0004
        /*0072*/ 	.short	0x001c
        /*0074*/ 	.byte	0x00, 0xf0, 0x11, 0x00


	//----- nvinfo : EIATTR_KPARAM_INFO
	.align		4
.L_21:
        /*0078*/ 	.byte	0x04, 0x17
        /*007a*/ 	.short	(.L_23 - .L_22)
.L_22:
        /*007c*/ 	.word	0x00000000
        /*0080*/ 	.short	0x0003
        /*0082*/ 	.short	0x0018
        /*0084*/ 	.byte	0x00, 0xf0, 0x11, 0x00


	//----- nvinfo : EIATTR_KPARAM_INFO
	.align		4
.L_23:
        /*0088*/ 	.byte	0x04, 0x17
        /*008a*/ 	.short	(.L_25 - .L_24)
.L_24:
        /*008c*/ 	.word	0x00000000
        /*0090*/ 	.short	0x0002
        /*0092*/ 	.short	0x0010
        /*0094*/ 	.byte	0x00, 0xf4, 0x21, 0x00


	//----- nvinfo : EIATTR_KPARAM_INFO
	.align		4
.L_25:
        /*0098*/ 	.byte	0x04, 0x17
        /*009a*/ 	.short	(.L_27 - .L_26)
.L_26:
        /*009c*/ 	.word	0x00000000
        /*00a0*/ 	.short	0x0001
        /*00a2*/ 	.short	0x0008
        /*00a4*/ 	.byte	0x00, 0xf4, 0x21, 0x00


	//----- nvinfo : EIATTR_KPARAM_INFO
	.align		4
.L_27:
        /*00a8*/ 	.byte	0x04, 0x17
        /*00aa*/ 	.short	(.L_29 - .L_28)
.L_28:
        /*00ac*/ 	.word	0x00000000
        /*00b0*/ 	.short	0x0000
        /*00b2*/ 	.short	0x0000
        /*00b4*/ 	.byte	0x00, 0xf4, 0x21, 0x00


	//----- nvinfo : EIATTR_SPARSE_MMA_MASK
	.align		4
.L_29:
        /*00b8*/ 	.byte	0x03, 0x50
        /*00ba*/ 	.short	0x0000


	//----- nvinfo : EIATTR_MAXREG_COUNT
	.align		4
        /*00bc*/ 	.byte	0x03, 0x1b
        /*00be*/ 	.short	0x00ff


	//----- nvinfo : EIATTR_NUM_BARRIERS
	.align		4
        /*00c0*/ 	.byte	0x02, 0x4c
        /*00c2*/ 	.byte	0x01
	.zero		1


	//----- nvinfo : EIATTR_ANNOTATIONS
	.align		4
        /*00c4*/ 	.byte	0x04, 0x55
        /*00c6*/ 	.short	(.L_31 - .L_30)


	//   ....[0]....
.L_30:
        /*00c8*/ 	.word	0x00000001
        /*00cc*/ 	.byte	0x50, 0x11, 0x00, 0x00, 0x01, 0x00, 0x00, 0x00, 0xa0, 0x12, 0x00, 0x00, 0x01, 0x00, 0x00, 0x00
        /* <DEDUP_REMOVED lines=272> */
        /*11dc*/ 	.byte	0x20, 0x45, 0x00, 0x00, 0x01, 0x00, 0x00, 0x00, 0x30, 0x45, 0x00, 0x00


	//----- nvinfo : EIATTR_MERCURY_ISA_VERSION
	.align		4
.L_31:
        /*11e8*/ 	.byte	0x03, 0x5f
        /*11ea*/ 	.short	0x0101


	//----- nvinfo : EIATTR_INT_WARP_WIDE_INSTR_OFFSETS
	.align		4
        /*11ec*/ 	.byte	0x04, 0x31
        /*11ee*/ 	.short	(.L_33 - .L_32)


	//   ....[0]....
.L_32:
        /*11f0*/ 	.word	0x000012d0


	//   ....[1]....
        /*11f4*/ 	.word	0x000012f0


	//   ....[2]....
        /*11f8*/ 	.word	0x000013b0


	//   ....[3]....
        /*11fc*/ 	.word	0x00002cc0


	//   ....[4]....
        /*1200*/ 	.word	0x00002cd0


	//   ....[5]....
        /*1204*/ 	.word	0x00002d40


	//   ....[6]....
        /*1208*/ 	.word	0x00002d50


	//   ....[7]....
        /*120c*/ 	.word	0x00004770


	//   ....[8]....
        /*1210*/ 	.word	0x00004790


	//----- nvinfo : EIATTR_COOP_GROUP_MASK_REGIDS
	.align		4
.L_33:
        /*1214*/ 	.byte	0x04, 0x29
        /*1216*/ 	.short	(.L_35 - .L_34)


	//   ....[0]....
.L_34:
        /*1218*/ 	.word	0xffffffff


	//   ....[1]....
        /*121c*/ 	.word	0xffffffff


	//   ....[2]....
        /*1220*/ 	.word	0xffffffff


	//----- nvinfo : EIATTR_COOP_GROUP_INSTR_OFFSETS
	.align		4
.L_35:
        /*1224*/ 	.byte	0x04, 0x28
        /*1226*/ 	.short	(.L_37 - .L_36)


	//   ....[0]....
.L_36:
        /*1228*/ 	.word	0x00000160


	//   ....[1]....
        /*122c*/ 	.word	0x00000730


	//   ....[2]....
        /*1230*/ 	.word	0x00000ce0


	//----- nvinfo : EIATTR_MBARRIER_INSTR_OFFSETS
	.align		4
.L_37:
        /*1234*/ 	.byte	0x04, 0x39
        /*1236*/ 	.short	(.L_39 - .L_38)


	//   ....[0]....
.L_38:
        /*1238*/ 	.word	0x00001de0
        /*123c*/ 	.word	0x000000ff
        /*1240*/ 	.word	0x00020000
        /*1244*/ 	.short	0x0100
        /*1246*/ 	.byte	0x14
	.zero		1


	//   ....[1]....
        /*1248*/ 	.word	0x00001f90
        /*124c*/ 	.word	0x000000ff
        /*1250*/ 	.word	0x00020008
        /*1254*/ 	.short	0x0100
        /*1256*/ 	.byte	0x14
	.zero		1


	//   ....[2]....
        /*1258*/ 	.word	0x00002e00
        /*125c*/ 	.word	0x000000ff
        /*1260*/ 	.word	0x00020000
        /*1264*/ 	.short	0x010a
        /*1266*/ 	.byte	0x13
	.zero		1


	//   ....[3]....
        /*1268*/ 	.word	0x00003c60
        /*126c*/ 	.word	0x000000ff
        /*1270*/ 	.word	0x00020000
        /*1274*/ 	.short	0x0108
        /*1276*/ 	.byte	0x14
	.zero		1


	//   ....[4]....
        /*1278*/ 	.word	0x00003d10
        /*127c*/ 	.word	0x000000ff
        /*1280*/ 	.word	0x00020008
        /*1284*/ 	.short	0x0108
        /*1286*/ 	.byte	0x14
	.zero		1


	//   ....[5]....
        /*1288*/ 	.word	0x000050e0
        /*128c*/ 	.word	0x000000ff
        /*1290*/ 	.word	0x00020000
        /*1294*/ 	.short	0x010a
        /*1296*/ 	.byte	0x13
	.zero		1


	//----- nvinfo : EIATTR_NUM_MBARRIERS
	.align		4
.L_39:
        /*1298*/ 	.byte	0x03, 0x38
        /*129a*/ 	.short	0x0002


	//----- nvinfo : EIATTR_EXIT_INSTR_OFFSETS
	.align		4
        /*129c*/ 	.byte	0x04, 0x1c
        /*129e*/ 	.short	(.L_41 - .L_40)


	//   ....[0]....
.L_40:
        /*12a0*/ 	.word	0x000050d0


	//----- nvinfo : EIATTR_REQNTID
	.align		4
.L_41:
        /*12a4*/ 	.byte	0x04, 0x10
        /*12a6*/ 	.short	(.L_43 - .L_42)
.L_42:
        /*12a8*/ 	.word	0x00000100
        /*12ac*/ 	.word	0x00000001
        /*12b0*/ 	.word	0x00000001


	//----- nvinfo : EIATTR_CRS_STACK_SIZE
	.align		4
.L_43:
        /*12b4*/ 	.byte	0x04, 0x1e
        /*12b6*/ 	.short	(.L_45 - .L_44)
.L_44:
        /*12b8*/ 	.word	0x00000000


	//----- nvinfo : EIATTR_CBANK_PARAM_SIZE
	.align		4
.L_45:
        /*12bc*/ 	.byte	0x03, 0x19
        /*12be*/ 	.short	0x0050


	//----- nvinfo : EIATTR_PARAM_CBANK
	.align		4
        /*12c0*/ 	.byte	0x04, 0x0a
        /*12c2*/ 	.short	(.L_47 - .L_46)
	.align		4
.L_46:
        /*12c4*/ 	.word	index@(.nv.constant0.gluon_wgmma)
        /*12c8*/ 	.short	0x0210
        /*12ca*/ 	.short	0x0050


	//----- nvinfo : EIATTR_SW_WAR
	.align		4
.L_47:
        /*12cc*/ 	.byte	0x04, 0x36
        /*12ce*/ 	.short	(.L_49 - .L_48)
.L_48:
        /*12d0*/ 	.word	0x00000008
.L_49:


//--------------------- .nv.callgraph             --------------------------
	.section	.nv.callgraph,"",@"SHT_CUDA_CALLGRAPH"
	.align	4
	.sectionentsize	8
	.align		4
        /*0000*/ 	.word	0x00000000
	.align		4
        /*0004*/ 	.word	0xffffffff
	.align		4
        /*0008*/ 	.word	0x00000000
	.align		4
        /*000c*/ 	.word	0xfffffffe
	.align		4
        /*0010*/ 	.word	0x00000000
	.align		4
        /*0014*/ 	.word	0xfffffffd
	.align		4
        /*0018*/ 	.word	0x00000000
	.align		4
        /*001c*/ 	.word	0xfffffffc


//--------------------- .text.gluon_wgmma         --------------------------
	.section	.text.gluon_wgmma,"ax",@progbits
	.align	128
        .global         gluon_wgmma
        .type           gluon_wgmma,@function
        .size           gluon_wgmma,(.L_x_52 - gluon_wgmma)
        .other          gluon_wgmma,@"STO_CUDA_ENTRY STV_DEFAULT"
gluon_wgmma:
.text.gluon_wgmma:
[----:B------:R-:W1:Y:S01]  /*0000*/  LDC R1, c[0x0][0x28] ;  /* 0x00000a00ff017b82 */ /* 0x000e620000000800 */
[----:B------:R-:W2:Y:S07]  /*0010*/  S2R R3, SR_TID.X ;  /* 0x0000000000037919 */ /* 0x000eae0000002100 */
[----:B------:R-:W3:Y:S01]  /*0020*/  S2UR UR4, SR_CgaCtaId ;  /* 0x00000000000479c3 */ /* 0x000ee20000008800 */
[----:B------:R-:W-:Y:S01]  /*0030*/  UMOV UR20, 0x400 ;  /* 0x0000040000147882 */ /* 0x000fe20000000000 */
[----:B------:R-:W-:Y:S01]  /*0040*/  ULDC UR6, c[0x0][0xc] ;  /* 0x0000030000067ab9 */ /* 0x000fe20000000800 */
[----:B------:R-:W-:Y:S01]  /*0050*/  ULDC.64 UR26, c[0x0][0x250] ;  /* 0x00009400001a7ab9 */ /* 0x000fe20000000a00 */
[----:B------:R-:W-:Y:S01]  /*0060*/  BSSY B0, `(.L_x_0) ;  /* 0x0000020000007945 */ /* 0x000fe20003800000 */
[----:B-1----:R-:W-:-:S03]  /*0070*/  VIADD R1, R1, 0xfffffd90 ;  /* 0xfffffd9001017836 */ /* 0x002fc60000000000 */
[----:B------:R-:W1:Y:S08]  /*0080*/  LDC R6, c[0x0][0x228] ;  /* 0x00008a00ff067b82 */ /* 0x000e700000000800 */
[----:B------:R-:W4:Y:S08]  /*0090*/  LDC R14, c[0x0][0x230] ;  /* 0x00008c00ff0e7b82 */ /* 0x000f300000000800 */
[----:B------:R-:W-:Y:S01]  /*00a0*/  S2UR UR37, SR_CTAID.Y ;  /* 0x00000000002579c3 */ /* 0x000fe20000002600 */
[----:B---3--:R-:W-:-:S03]  /*00b0*/  ULEA UR20, UR4, UR20, 0x18 ;  /* 0x0000001404147291 */ /* 0x008fc6000f8ec03f */
[----:B------:R-:W-:Y:S01]  /*00c0*/  ULDC UR4, c[0x0][0x10] ;  /* 0x0000040000047ab9 */ /* 0x000fe20000000800 */
[----:B--2---:R-:W-:-:S03]  /*00d0*/  LOP3.LUT R2, R3, 0xff, RZ, 0xc0, !PT ;  /* 0x000000ff03027812 */ /* 0x004fc600078ec0ff */
[----:B------:R-:W2:Y:S01]  /*00e0*/  S2UR UR5, SR_CTAID.Z ;  /* 0x00000000000579c3 */ /* 0x000ea20000002700 */
[----:B-1----:R-:W-:Y:S01]  /*00f0*/  VIADD R6, R6, 0xffffffff ;  /* 0xffffffff06067836 */ /* 0x002fe20000000000 */
[C---:B------:R-:W-:Y:S02]  /*0100*/  ISETP.GE.U32.AND P0, PT, R2.reuse, 0x20, PT ;  /* 0x000000200200780c */ /* 0x040fe40003f06070 */
[C---:B------:R-:W-:Y:S02]  /*0110*/  ISETP.NE.U32.AND P2, PT, R2.reuse, RZ, PT ;  /* 0x000000ff0200720c */ /* 0x040fe40003f45070 */
[----:B------:R-:W-:Y:S02]  /*0120*/  LEA R12, R2, UR20, 0x2 ;  /* 0x00000014020c7c11 */ /* 0x000fe4000f8e10ff */
[----:B------:R-:W1:Y:S01]  /*0130*/  S2UR UR38, SR_CTAID.X ;  /* 0x00000000002679c3 */ /* 0x000e620000002500 */
[----:B----4-:R-:W-:-:S06]  /*0140*/  VIADD R13, R14, 0xffffffff ;  /* 0xffffffff0e0d7836 */ /* 0x010fcc0000000000 */
[----:B------:R3:W-:Y:S01]  /*0150*/  @!P0 STS [R12], RZ ;  /* 0x000000ff0c008388 */ /* 0x0007e20000000800 */
[----:B------:R-:W-:-:S03]  /*0160*/  NOP ;  /* 0x0000000000007918 */ /* 0x000fc60000000000 */
[----:B------:R3:W-:Y:S01]  /*0170*/  @!P2 STS [UR20+0x24], R6 ;  /* 0x00002406ff00a988 */ /* 0x0007e20008000814 */
[----:B--2---:R-:W-:-:S03]  /*0180*/  UIMAD UR4, UR5, UR4, UR37 ;  /* 0x00000004050472a4 */ /* 0x004fc6000f8e0225 */
[----:B------:R3:W-:Y:S01]  /*0190*/  @!P2 STS [UR20+0x20], R13 ;  /* 0x0000200dff00a988 */ /* 0x0007e20008000814 */
[----:B-1----:R-:W-:-:S04]  /*01a0*/  UIMAD UR4, UR4, UR6, UR38 ;  /* 0x00000006040472a4 */ /* 0x002fc8000f8e0226 */
[----:B------:R-:W-:-:S03]  /*01b0*/  UIMAD UR5, UR4, 0x180, URZ ;  /* 0x00000180040578a4 */ /* 0x000fc6000f8e023f */
[----:B------:R-:W-:Y:S01]  /*01c0*/  UMOV UR4, URZ ;  /* 0x0000003f00047c82 */ /* 0x000fe20008000000 */
[----:B------:R-:W-:-:S04]  /*01d0*/  UIADD3 UR22, UP0, UR5, UR26, URZ ;  /* 0x0000001a05167290 */ /* 0x000fc8000ff1e03f */
[----:B------:R-:W-:Y:S01]  /*01e0*/  ULEA.HI.X.SX32 UR23, UR5, UR27, 0x1, UP0 ;  /* 0x0000001b05177291 */ /* 0x000fe200080f0e3f */
[----:B---3--:R-:W-:Y:S11]  /*01f0*/  @P2 BRA `(.L_x_1) ;  /* 0x0000000000182947 */ /* 0x008ff60003800000 */
[----:B------:R-:W1:Y:S01]  /*0200*/  LDS R0, [UR20+0x8] ;  /* 0x00000814ff007984 */ /* 0x000e620008000800 */
[----:B------:R-:W2:Y:S01]  /*0210*/  LDC.64 R8, c[0x0][0x210] ;  /* 0x00008400ff087b82 */ /* 0x000ea20000000a00 */
[----:B------:R-:W-:Y:S02]  /*0220*/  IMAD.MOV.U32 R5, RZ, RZ, 0x70 ;  /* 0x00000070ff057424 */ /* 0x000fe400078e00ff */
[----:B--2---:R2:W-:Y:S03]  /*0230*/  STS.64 [UR20], R8 ;  /* 0x00000008ff007988 */ /* 0x0045e60008000a14 */
[----:B-1----:R-:W-:-:S05]  /*0240*/  LOP3.LUT R0, R0, 0x10, R5, 0xd8, !PT ;  /* 0x0000001000007812 */ /* 0x002fca00078ed805 */
[----:B------:R2:W-:Y:S02]  /*0250*/  STS [UR20+0x8], R0 ;  /* 0x00000800ff007988 */ /* 0x0005e40008000814 */
.L_x_1:
[----:B------:R-:W-:Y:S05]  /*0260*/  BSYNC B0 ;  /* 0x0000000000007941 */ /* 0x000fea0003800000 */
.L_x_0:
[----:B------:R-:W-:Y:S04]  /*0270*/  BSSY B0, `(.L_x_2) ;  /* 0x000000a000007945 */ /* 0x000fe80003800000 */
[----:B------:R-:W-:Y:S05]  /*0280*/  @P2 BRA `(.L_x_3) ;  /* 0x0000000000202947 */ /* 0x000fea0003800000 */
[----:B--2---:R-:W1:Y:S01]  /*0290*/  LDS R0, [UR20+0x34] ;  /* 0x00003414ff007984 */ /* 0x004e620008000800 */
[----:B------:R-:W-:Y:S02]  /*02a0*/  IMAD.MOV.U32 R5, RZ, RZ, 0x3f000000 ;  /* 0x3f000000ff057424 */ /* 0x000fe400078e00ff */
[----:B------:R-:W-:Y:S01]  /*02b0*/  @!P2 IMAD.MOV.U32 R4, RZ, RZ, 0xff ;  /* 0x000000ffff04a424 */ /* 0x000fe200078e00ff */
[----:B------:R-:W2:Y:S02]  /*02c0*/  @!P2 LDS R7, [UR20+0x38] ;  /* 0x00003814ff07a984 */ /* 0x000ea40008000800 */
[----:B-1----:R-:W-:Y:S02]  /*02d0*/  LOP3.LUT R0, R0, 0xff000000, R5, 0xb8, !PT ;  /* 0xff00000000007812 */ /* 0x002fe400078eb805 */
[----:B--2---:R-:W-:-:S03]  /*02e0*/  @!P2 LOP3.LUT R4, R7, 0xff, R4, 0xb8, !PT ;  /* 0x000000ff0704a812 */ /* 0x004fc600078eb804 */
[----:B------:R1:W-:Y:S04]  /*02f0*/  STS [UR20+0x34], R0 ;  /* 0x00003400ff007988 */ /* 0x0003e80008000814 */
[----:B------:R1:W-:Y:S02]  /*0300*/  @!P2 STS [UR20+0x38], R4 ;  /* 0x00003804ff00a988 */ /* 0x0003e40008000814 */
.L_x_3:
[----:B------:R-:W-:Y:S05]  /*0310*/  BSYNC B0 ;  /* 0x0000000000007941 */ /* 0x000fea0003800000 */
.L_x_2:
[----:B------:R-:W-:Y:S04]  /*0320*/  BSSY B0, `(.L_x_4) ;  /* 0x000000e000007945 */ /* 0x000fe80003800000 */
[----:B------:R-:W-:Y:S05]  /*0330*/  @P2 BRA `(.L_x_5) ;  /* 0x0000000000302947 */ /* 0x000fea0003800000 */
[----:B-1----:R-:W1:Y:S01]  /*0340*/  LDS R4, [UR20+0x34] ;  /* 0x00003414ff047984 */ /* 0x002e620008000800 */
[----:B------:R-:W3:Y:S03]  /*0350*/  LDC.64 R10, c[0x0][0x238] ;  /* 0x00008e00ff0a7b82 */ /* 0x000ee60000000a00 */
[----:B--2---:R-:W2:Y:S01]  /*0360*/  LDS R0, [UR20+0x1c] ;  /* 0x00001c14ff007984 */ /* 0x004ea20008000800 */
[C---:B---3--:R-:W-:Y:S01]  /*0370*/  SHF.L.U64.HI R8, R10.reuse, 0x1, R11 ;  /* 0x000000010a087819 */ /* 0x048fe2000001020b */
[----:B------:R-:W-:-:S03]  /*0380*/  IMAD.SHL.U32 R5, R10, 0x2, RZ ;  /* 0x000000020a057824 */ /* 0x000fc600078e00ff */
[--C-:B------:R-:W-:Y:S02]  /*0390*/  SHF.R.U32.HI R7, RZ, 0x4, R8.reuse ;  /* 0x00000004ff077819 */ /* 0x100fe40000011608 */
[----:B------:R-:W-:-:S05]  /*03a0*/  SHF.R.U64 R5, R5, 0x4, R8 ;  /* 0x0000000405057819 */ /* 0x000fca0000001208 */
[----:B------:R3:W-:Y:S01]  /*03b0*/  STS [UR20+0xc], R5 ;  /* 0x00000c05ff007988 */ /* 0x0007e20008000814 */
[----:B-1----:R-:W-:Y:S02]  /*03c0*/  LOP3.LUT R4, R4, 0x7, RZ, 0xb8, !PT ;  /* 0x0000000704047812 */ /* 0x002fe400078eb8ff */
[----:B--2---:R-:W-:-:S03]  /*03d0*/  LOP3.LUT R0, R0, 0xf, R7, 0xb8, !PT ;  /* 0x0000000f00007812 */ /* 0x004fc600078eb807 */
[----:B------:R3:W-:Y:S04]  /*03e0*/  STS [UR20+0x34], R4 ;  /* 0x00003404ff007988 */ /* 0x0007e80008000814 */
[----:B------:R3:W-:Y:S02]  /*03f0*/  STS [UR20+0x1c], R0 ;  /* 0x00001c00ff007988 */ /* 0x0007e40008000814 */
.L_x_5:
[----:B------:R-:W-:Y:S05]  /*0400*/  BSYNC B0 ;  /* 0x0000000000007941 */ /* 0x000fea0003800000 */
.L_x_4:
[----:B------:R-:W-:Y:S04]  /*0410*/  BSSY B1, `(.L_x_6) ;  /* 0x000001a000017945 */ /* 0x000fe80003800000 */
[----:B------:R-:W-:Y:S04]  /*0420*/  BSSY B0, `(.L_x_7) ;  /* 0x0000015000007945 */ /* 0x000fe80003800000 */
[----:B------:R-:W-:Y:S05]  /*0430*/  @P2 BRA `(.L_x_8) ;  /* 0x0000000000202947 */ /* 0x000fea0003800000 */
[----:B-123--:R-:W1:Y:S02]  /*0440*/  LDS R0, [UR20+0x34] ;  /* 0x00003414ff007984 */ /* 0x00ee640008000800 */
[----:B-1----:R-:W-:-:S05]  /*0450*/  LOP3.LUT R0, R0, 0x38, RZ, 0xb8, !PT ;  /* 0x0000003800007812 */ /* 0x002fca00078eb8ff */
[----:B------:R1:W-:Y:S01]  /*0460*/  STS [UR20+0x34], R0 ;  /* 0x00003400ff007988 */ /* 0x0003e20008000814 */
[----:B------:R-:W-:Y:S05]  /*0470*/  @P2 BRA `(.L_x_9) ;  /* 0x0000000000202947 */ /* 0x000fea0003800000 */
[----:B-1----:R-:W1:Y:S01]  /*0480*/  LDS R0, [UR20+0x8] ;  /* 0x00000814ff007984 */ /* 0x002e620008000800 */
[----:B------:R-:W-:-:S05]  /*0490*/  IMAD.MOV.U32 R5, RZ, RZ, 0x780 ;  /* 0x00000780ff057424 */ /* 0x000fca00078e00ff */
[----:B-1----:R-:W-:-:S05]  /*04a0*/  LOP3.LUT R0, R0, 0x300, R5, 0xd8, !PT ;  /* 0x0000030000007812 */ /* 0x002fca00078ed805 */
[----:B------:R4:W-:Y:S02]  /*04b0*/  STS [UR20+0x8], R0 ;  /* 0x00000800ff007988 */ /* 0x0009e40008000814 */
.L_x_8:
[----:B------:R-:W-:Y:S05]  /*04c0*/  @P2 BRA `(.L_x_10) ;  /* 0x0000000000282947 */ /* 0x000fea0003800000 */
[----:B-1234-:R-:W1:Y:S02]  /*04d0*/  LDS R0, [UR20+0x8] ;  /* 0x00000814ff007984 */ /* 0x01ee640008000800 */
[----:B-1----:R-:W-:-:S05]  /*04e0*/  LOP3.LUT R0, R0, 0x1800, RZ, 0xb8, !PT ;  /* 0x0000180000007812 */ /* 0x002fca00078eb8ff */
[----:B------:R2:W-:Y:S02]  /*04f0*/  STS [UR20+0x8], R0 ;  /* 0x00000800ff007988 */ /* 0x0005e40008000814 */
.L_x_9:
[----:B------:R-:W-:Y:S05]  /*0500*/  @P2 BREAK B0 ;  /* 0x0000000000002942 */ /* 0x000fea0003800000 */
[----:B------:R-:W-:Y:S05]  /*0510*/  @P2 BRA `(.L_x_11) ;  /* 0x0000000000242947 */ /* 0x000fea0003800000 */
[----:B------:R-:W3:Y:S01]  /*0520*/  LDS R5, [UR20+0x8] ;  /* 0x00000814ff057984 */ /* 0x000ee20008000800 */
[----:B-12---:R-:W-:-:S05]  /*0530*/  IMAD.MOV.U32 R0, RZ, RZ, 0x6000 ;  /* 0x00006000ff007424 */ /* 0x006fca00078e00ff */
[----:B---3--:R-:W-:-:S04]  /*0540*/  LOP3.LUT R0, R5, 0x6000, R0, 0xd8, !PT ;  /* 0x0000600005007812 */ /* 0x008fc800078ed800 */
[----:B------:R-:W-:-:S05]  /*0550*/  LOP3.LUT R0, R0, 0x400000, RZ, 0xb8, !PT ;  /* 0x0040000000007812 */ /* 0x000fca00078eb8ff */
[----:B------:R1:W-:Y:S02]  /*0560*/  STS [UR20+0x8], R0 ;  /* 0x00000800ff007988 */ /* 0x0003e40008000814 */
.L_x_10:
[----:B------:R-:W-:Y:S05]  /*0570*/  BSYNC B0 ;  /* 0x0000000000007941 */ /* 0x000fea0003800000 */
.L_x_7:
[----:B-1234-:R-:W1:Y:S02]  /*0580*/  @!P2 LDS R0, [UR20+0x8] ;  /* 0x00000814ff00a984 */ /* 0x01ee640008000800 */
[----:B-1----:R-:W-:-:S05]  /*0590*/  @!P2 LOP3.LUT R0, R0, 0x8000, RZ, 0xb8, !PT ;  /* 0x000080000000a812 */ /* 0x002fca00078eb8ff */
[----:B------:R3:W-:Y:S02]  /*05a0*/  @!P2 STS [UR20+0x8], R0 ;  /* 0x00000800ff00a988 */ /* 0x0007e40008000814 */
.L_x_11:
[----:B------:R-:W-:Y:S05]  /*05b0*/  BSYNC B1 ;  /* 0x0000000000017941 */ /* 0x000fea0003800000 */
.L_x_6:
[----:B------:R-:W-:Y:S05]  /*05c0*/  WARPSYNC.ALL ;  /* 0x0000000000007948 */ /* 0x000fea0003800000 */
[----:B------:R-:W4:Y:S02]  /*05d0*/  LDC R7, c[0x0][0x22c] ;  /* 0x00008b00ff077b82 */ /* 0x000f240000000800 */
[----:B----4-:R-:W-:Y:S01]  /*05e0*/  VIADD R7, R7, 0xffffffff ;  /* 0xffffffff07077836 */ /* 0x010fe20000000000 */
[----:B------:R-:W-:Y:S06]  /*05f0*/  @P0 BRA `(.L_x_12) ;  /* 0x0000000000280947 */ /* 0x000fec0003800000 */
[----:B-123--:R-:W1:Y:S01]  /*0600*/  S2R R0, SR_LANEID ;  /* 0x0000000000007919 */ /* 0x00ee620000000000 */
[----:B------:R-:W-:Y:S05]  /*0610*/  WARPSYNC.ALL ;  /* 0x0000000000007948 */ /* 0x000fea0003800000 */
[----:B-1----:R-:W-:-:S05]  /*0620*/  IMAD.SHL.U32 R0, R0, 0x4, RZ ;  /* 0x0000000400007824 */ /* 0x002fca00078e00ff */
[----:B------:R-:W1:Y:S01]  /*0630*/  LDS R9, [R0+UR20] ;  /* 0x0000001400097984 */ /* 0x000e620008000800 */
[----:B------:R-:W-:-:S05]  /*0640*/  IADD3 R4, P1, R0, UR22, RZ ;  /* 0x0000001600047c10 */ /* 0x000fca000ff3e0ff */
[----:B------:R-:W-:-:S05]  /*0650*/  IMAD.X R5, RZ, RZ, UR23, P1 ;  /* 0x00000017ff057e24 */ /* 0x000fca00088e06ff */
[----:B-1----:R4:W5:Y:S01]  /*0660*/  ATOMG.E.EXCH.STRONG.GPU PT, RZ, [R4], R9 ;  /* 0x0000000904ff73a8 */ /* 0x00296200041ee100 */
[----:B------:R-:W-:-:S04]  /*0670*/  DEPBAR {5,4,3,2,1,0} ;  /* 0x0000003f0000791a */ /* 0x000fc80000000000 */
[----:B------:R4:W-:Y:S01]  /*0680*/  UTMACCTL.IV [UR22] ;  /* 0x00000000160079b9 */ /* 0x0009e20008000000 */
[----:B------:R-:W-:Y:S01]  /*0690*/  NOP ;  /* 0x0000000000007918 */ /* 0x000fe20000000000 */
.L_x_12:
[----:B------:R-:W-:Y:S05]  /*06a0*/  @P0 BRA `(.L_x_13) ;  /* 0x00000000000c0947 */ /* 0x000fea0003800000 */
[----:B------:R0:W-:Y:S01]  /*06b0*/  UTMACMDFLUSH ;  /* 0x00000000000079b7 */ /* 0x0001e20000000000 */
[----:B------:R-:W-:Y:S05]  /*06c0*/  @P0 BRA `(.L_x_13) ;  /* 0x0000000000040947 */ /* 0x000fea0003800000 */
[----:B------:R-:W-:-:S04]  /*06d0*/  DEPBAR.LE SB0, 0x0 ;  /* 0x000080000000791a */ /* 0x000fc80000000000 */
.L_x_13:
[----:B------:R-:W-:Y:S05]  /*06e0*/  WARPSYNC.ALL ;  /* 0x0000000000007948 */ /* 0x000fea0003800000 */
[----:B-----5:R-:W-:Y:S06]  /*06f0*/  BAR.SYNC.DEFER_BLOCKING 0x0 ;  /* 0x0000000000007b1d */ /* 0x020fec0000010000 */
[----:B------:R-:W-:Y:S02]  /*0700*/  BSSY B1, `(.L_x_14) ;  /* 0x000000b000017945 */ /* 0x000fe40003800000 */
[----:B------:R-:W-:Y:S06]  /*0710*/  BAR.SYNC.DEFER_BLOCKING 0x0 ;  /* 0x0000000000007b1d */ /* 0x000fec0000010000 */
[----:B------:R1:W-:Y:S01]  /*0720*/  @!P0 STS [R12], RZ ;  /* 0x000000ff0c008388 */ /* 0x0003e20000000800 */
[----:B------:R-:W-:Y:S01]  /*0730*/  NOP ;  /* 0x0000000000007918 */ /* 0x000fe20000000000 */
[----:B------:R-:W-:Y:S05]  /*0740*/  @P2 BRA `(.L_x_15) ;  /* 0x0000000000182947 */ /* 0x000fea0003800000 */
[----:B-123--:R-:W1:Y:S01]  /*0750*/  LDS R0, [UR20+0x8] ;  /* 0x00000814ff007984 */ /* 0x00ee620008000800 */
[----:B----4-:R-:W2:Y:S01]  /*0760*/  LDC.64 R8, c[0x0][0x218] ;  /* 0x00008600ff087b82 */ /* 0x010ea20000000a00 */
[----:B------:R-:W-:Y:S02]  /*0770*/  IMAD.MOV.U32 R5, RZ, RZ, 0x70 ;  /* 0x00000070ff057424 */ /* 0x000fe400078e00ff */
[----:B--2---:R2:W-:Y:S03]  /*0780*/  STS.64 [UR20], R8 ;  /* 0x00000008ff007988 */ /* 0x0045e60008000a14 */
[----:B-1----:R-:W-:-:S05]  /*0790*/  LOP3.LUT R0, R0, 0x10, R5, 0xd8, !PT ;  /* 0x0000001000007812 */ /* 0x002fca00078ed805 */
[----:B------:R2:W-:Y:S02]  /*07a0*/  STS [UR20+0x8], R0 ;  /* 0x00000800ff007988 */ /* 0x0005e40008000814 */
.L_x_15:
[----:B----4-:R-:W-:Y:S05]  /*07b0*/  BSYNC B1 ;  /* 0x0000000000017941 */ /* 0x010fea0003800000 */
.L_x_14:
[----:B------:R-:W-:Y:S04]  /*07c0*/  BSSY B1, `(.L_x_16) ;  /* 0x000000a000017945 */ /* 0x000fe80003800000 */
[----:B------:R-:W-:Y:S05]  /*07d0*/  @P2 BRA `(.L_x_17) ;  /* 0x0000000000202947 */ /* 0x000fea0003800000 */
[----:B-123--:R-:W1:Y:S01]  /*07e0*/  LDS R0, [UR20+0x34] ;  /* 0x00003414ff007984 */ /* 0x00ee620008000800 */
[----:B------:R-:W-:Y:S02]  /*07f0*/  IMAD.MOV.U32 R9, RZ, RZ, 0x3f000000 ;  /* 0x3f000000ff097424 */ /* 0x000fe400078e00ff */
[----:B------:R-:W-:Y:S01]  /*0800*/  @!P2 IMAD.MOV.U32 R4, RZ, RZ, 0x3f ;  /* 0x0000003fff04a424 */ /* 0x000fe200078e00ff */
[----:B------:R-:W2:Y:S02]  /*0810*/  @!P2 LDS R5, [UR20+0x38] ;  /* 0x00003814ff05a984 */ /* 0x000ea40008000800 */
[----:B-1----:R-:W-:Y:S02]  /*0820*/  LOP3.LUT R0, R0, 0xff000000, R9, 0xb8, !PT ;  /* 0xff00000000007812 */ /* 0x002fe400078eb809 */
[----:B--2---:R-:W-:-:S03]  /*0830*/  @!P2 LOP3.LUT R4, R5, 0xff, R4, 0xb8, !PT ;  /* 0x000000ff0504a812 */ /* 0x004fc600078eb804 */
[----:B------:R4:W-:Y:S04]  /*0840*/  STS [UR20+0x34], R0 ;  /* 0x00003400ff007988 */ /* 0x0009e80008000814 */
[----:B------:R4:W-:Y:S02]  /*0850*/  @!P2 STS [UR20+0x38], R4 ;  /* 0x00003804ff00a988 */ /* 0x0009e40008000814 */
.L_x_17:
[----:B------:R-:W-:Y:S05]  /*0860*/  BSYNC B1 ;  /* 0x0000000000017941 */ /* 0x000fea0003800000 */
.L_x_16:
[----:B------:R-:W-:Y:S04]  /*0870*/  BSSY B1, `(.L_x_18) ;  /* 0x0000004000017945 */ /* 0x000fe80003800000 */
[----:B------:R-:W-:Y:S05]  /*0880*/  @P2 BRA `(.L_x_19) ;  /* 0x0000000000082947 */ /* 0x000fea0003800000 */
[----:B------:R1:W-:Y:S04]  /*0890*/  STS [UR20+0x24], R13 ;  /* 0x0000240dff007988 */ /* 0x0003e80008000814 */
[----:B------:R1:W-:Y:S02]  /*08a0*/  STS [UR20+0x20], R7 ;  /* 0x00002007ff007988 */ /* 0x0003e40008000814 */
.L_x_19:
[----:B------:R-:W-:Y:S05]  /*08b0*/  BSYNC B1 ;  /* 0x0000000000017941 */ /* 0x000fea0003800000 */
.L_x_18:
[----:B------:R-:W-:Y:S04]  /*08c0*/  BSSY B1, `(.L_x_20) ;  /* 0x000000e000017945 */ /* 0x000fe80003800000 */
[----:B------:R-:W-:Y:S05]  /*08d0*/  @P2 BRA `(.L_x_21) ;  /* 0x0000000000302947 */ /* 0x000fea0003800000 */
[----:B----4-:R-:W4:Y:S01]  /*08e0*/  LDS R4, [UR20+0x34] ;  /* 0x00003414ff047984 */ /* 0x010f220008000800 */
[----:B------:R-:W5:Y:S03]  /*08f0*/  LDC.64 R10, c[0x0][0x240] ;  /* 0x00009000ff0a7b82 */ /* 0x000f660000000a00 */
[----:B-123--:R-:W1:Y:S01]  /*0900*/  LDS R0, [UR20+0x1c] ;  /* 0x00001c14ff007984 */ /* 0x00ee620008000800 */
[C---:B-----5:R-:W-:Y:S01]  /*0910*/  SHF.L.U64.HI R8, R10.reuse, 0x1, R11 ;  /* 0x000000010a087819 */ /* 0x060fe2000001020b */
[----:B------:R-:W-:-:S03]  /*0920*/  IMAD.SHL.U32 R5, R10, 0x2, RZ ;  /* 0x000000020a057824 */ /* 0x000fc600078e00ff */
[--C-:B------:R-:W-:Y:S02]  /*0930*/  SHF.R.U32.HI R9, RZ, 0x4, R8.reuse ;  /* 0x00000004ff097819 */ /* 0x100fe40000011608 */
[----:B------:R-:W-:-:S05]  /*0940*/  SHF.R.U64 R5, R5, 0x4, R8 ;  /* 0x0000000405057819 */ /* 0x000fca0000001208 */
[----:B------:R2:W-:Y:S01]  /*0950*/  STS [UR20+0xc], R5 ;  /* 0x00000c05ff007988 */ /* 0x0005e20008000814 */
[----:B----4-:R-:W-:Y:S02]  /*0960*/  LOP3.LUT R4, R4, 0x7, RZ, 0xb8, !PT ;  /* 0x0000000704047812 */ /* 0x010fe400078eb8ff */
[----:B-1----:R-:W-:-:S03]  /*0970*/  LOP3.LUT R0, R0, 0xf, R9, 0xb8, !PT ;  /* 0x0000000f00007812 */ /* 0x002fc600078eb809 */
[----:B------:R2:W-:Y:S04]  /*0980*/  STS [UR20+0x34], R4 ;  /* 0x00003404ff007988 */ /* 0x0005e80008000814 */
[----:B------:R2:W-:Y:S02]  /*0990*/  STS [UR20+0x1c], R0 ;  /* 0x00001c00ff007988 */ /* 0x0005e40008000814 */
.L_x_21:
[----:B------:R-:W-:Y:S05]  /*09a0*/  BSYNC B1 ;  /* 0x0000000000017941 */ /* 0x000fea0003800000 */
.L_x_20:
[----:B------:R-:W-:Y:S04]  /*09b0*/  BSSY B2, `(.L_x_22) ;  /* 0x000001a000027945 */ /* 0x000fe80003800000 */
[----:B------:R-:W-:Y:S04]  /*09c0*/  BSSY B1, `(.L_x_23) ;  /* 0x0000015000017945 */ /* 0x000fe80003800000 */
[----:B------:R-:W-:Y:S05]  /*09d0*/  @P2 BRA `(.L_x_24) ;  /* 0x0000000000202947 */ /* 0x000fea0003800000 */
[----:B-1234-:R-:W1:Y:S02]  /*09e0*/  LDS R0, [UR20+0x34] ;  /* 0x00003414ff007984 */ /* 0x01ee640008000800 */
[----:B-1----:R-:W-:-:S05]  /*09f0*/  LOP3.LUT R0, R0, 0x38, RZ, 0xb8, !PT ;  /* 0x0000003800007812 */ /* 0x002fca00078eb8ff */
[----:B------:R1:W-:Y:S01]  /*0a00*/  STS [UR20+0x34], R0 ;  /* 0x00003400ff007988 */ /* 0x0003e20008000814 */
[----:B------:R-:W-:Y:S05]  /*0a10*/  @P2 BRA `(.L_x_25) ;  /* 0x0000000000202947 */ /* 0x000fea0003800000 */
[----:B-1----:R-:W1:Y:S01]  /*0a20*/  LDS R0, [UR20+0x8] ;  /* 0x00000814ff007984 */ /* 0x002e620008000800 */
[----:B------:R-:W-:-:S05]  /*0a30*/  IMAD.MOV.U32 R5, RZ, RZ, 0x780 ;  /* 0x00000780ff057424 */ /* 0x000fca00078e00ff */
[----:B-1----:R-:W-:-:S05]  /*0a40*/  LOP3.LUT R0, R0, 0x300, R5, 0xd8, !PT ;  /* 0x0000030000007812 */ /* 0x002fca00078ed805 */
[----:B------:R1:W-:Y:S02]  /*0a50*/  STS [UR20+0x8], R0 ;  /* 0x00000800ff007988 */ /* 0x0003e40008000814 */
.L_x_24:
[----:B------:R-:W-:Y:S05]  /*0a60*/  @P2 BRA `(.L_x_26) ;  /* 0x0000000000282947 */ /* 0x000fea0003800000 */
[----:B-1234-:R-:W1:Y:S02]  /*0a70*/  LDS R0, [UR20+0x8] ;  /* 0x00000814ff007984 */ /* 0x01ee640008000800 */
[----:B-1----:R-:W-:-:S05]  /*0a80*/  LOP3.LUT R0, R0, 0x1800, RZ, 0xb8, !PT ;  /* 0x0000180000007812 */ /* 0x002fca00078eb8ff */
[----:B------:R2:W-:Y:S02]  /*0a90*/  STS [UR20+0x8], R0 ;  /* 0x00000800ff007988 */ /* 0x0005e40008000814 */
.L_x_25:
[----:B------:R-:W-:Y:S05]  /*0aa0*/  @P2 BREAK B1 ;  /* 0x0000000000012942 */ /* 0x000fea0003800000 */
[----:B------:R-:W-:Y:S05]  /*0ab0*/  @P2 BRA `(.L_x_27) ;  /* 0x0000000000242947 */ /* 0x000fea0003800000 */
[----:B-12---:R-:W1:Y:S01]  /*0ac0*/  LDS R0, [UR20+0x8] ;  /* 0x00000814ff007984 */ /* 0x006e620008000800 */
[----:B------:R-:W-:-:S05]  /*0ad0*/  IMAD.MOV.U32 R5, RZ, RZ, 0x6000 ;  /* 0x00006000ff057424 */ /* 0x000fca00078e00ff */
[----:B-1----:R-:W-:-:S04]  /*0ae0*/  LOP3.LUT R0, R0, 0x6000, R5, 0xd8, !PT ;  /* 0x0000600000007812 */ /* 0x002fc800078ed805 */
[----:B------:R-:W-:-:S05]  /*0af0*/  LOP3.LUT R0, R0, 0x400000, RZ, 0xb8, !PT ;  /* 0x0040000000007812 */ /* 0x000fca00078eb8ff */
[----:B------:R1:W-:Y:S02]  /*0b00*/  STS [UR20+0x8], R0 ;  /* 0x00000800ff007988 */ /* 0x0003e40008000814 */
.L_x_26:
[----:B------:R-:W-:Y:S05]  /*0b10*/  BSYNC B1 ;  /* 0x0000000000017941 */ /* 0x000fea0003800000 */
.L_x_23:
[----:B-1234-:R-:W1:Y:S02]  /*0b20*/  @!P2 LDS R0, [UR20+0x8] ;  /* 0x00000814ff00a984 */ /* 0x01ee640008000800 */
[----:B-1----:R-:W-:-:S05]  /*0b30*/  @!P2 LOP3.LUT R0, R0, 0x8000, RZ, 0xb8, !PT ;  /* 0x000080000000a812 */ /* 0x002fca00078eb8ff */
[----:B------:R3:W-:Y:S02]  /*0b40*/  @!P2 STS [UR20+0x8], R0 ;  /* 0x00000800ff00a988 */ /* 0x0007e40008000814 */
.L_x_27:
[----:B------:R-:W-:Y:S05]  /*0b50*/  BSYNC B2 ;  /* 0x0000000000027941 */ /* 0x000fea0003800000 */
.L_x_22:
[----:B------:R-:W-:Y:S05]  /*0b60*/  WARPSYNC.ALL ;  /* 0x0000000000007948 */ /* 0x000fea0003800000 */
[----:B------:R-:W-:-:S04]  /*0b70*/  UIADD3 UR25, UR5, 0x80, URZ ;  /* 0x0000008005197890 */ /* 0x000fc8000fffe03f */
[----:B------:R-:W-:-:S04]  /*0b80*/  UIADD3 UR24, UP0, UR25, UR26, URZ ;  /* 0x0000001a19187290 */ /* 0x000fc8000ff1e03f */
[----:B------:R-:W-:Y:S01]  /*0b90*/  ULEA.HI.X.SX32 UR25, UR25, UR27, 0x1, UP0 ;  /* 0x0000001b19197291 */ /* 0x000fe200080f0e3f */
[----:B------:R-:W-:Y:S11]  /*0ba0*/  @P0 BRA `(.L_x_28) ;  /* 0x0000000000280947 */ /* 0x000ff60003800000 */
        /* <DEDUP_REMOVED lines=10> */
.L_x_28:
[----:B------:R-:W-:Y:S05]  /*0c50*/  @P0 BRA `(.L_x_29) ;  /* 0x00000000000c0947 */ /* 0x000fea0003800000 */
[----:B------:R0:W-:Y:S01]  /*0c60*/  UTMACMDFLUSH ;  /* 0x00000000000079b7 */ /* 0x0001e20000000000 */
[----:B------:R-:W-:Y:S05]  /*0c70*/  @P0 BRA `(.L_x_29) ;  /* 0x0000000000040947 */ /* 0x000fea0003800000 */
[----:B------:R-:W-:-:S04]  /*0c80*/  DEPBAR.LE SB0, 0x0 ;  /* 0x000080000000791a */ /* 0x000fc80000000000 */
.L_x_29:
        /* <DEDUP_REMOVED lines=13> */
.L_x_31:
[----:B----4-:R-:W-:Y:S05]  /*0d60*/  BSYNC B2 ;  /* 0x0000000000027941 */ /* 0x010fea0003800000 */
.L_x_30:
[----:B------:R-:W-:Y:S04]  /*0d70*/  BSSY B3, `(.L_x_32) ;  /* 0x0000011000037945 */ /* 0x000fe80003800000 */
[----:B------:R-:W-:Y:S04]  /*0d80*/  BSSY B2, `(.L_x_33) ;  /* 0x000000e000027945 */ /* 0x000fe80003800000 */
[----:B------:R-:W-:Y:S05]  /*0d90*/  @P2 BRA `(.L_x_34) ;  /* 0x0000000000242947 */ /* 0x000fea0003800000 */
[----:B-123--:R-:W1:Y:S01]  /*0da0*/  LDS R0, [UR20+0x34] ;  /* 0x00003414ff007984 */ /* 0x00ee620008000800 */
[----:B------:R-:W-:-:S05]  /*0db0*/  IMAD.MOV.U32 R5, RZ, RZ, 0x3f000000 ;  /* 0x3f000000ff057424 */ /* 0x000fca00078e00ff */
[----:B-1----:R-:W-:-:S05]  /*0dc0*/  LOP3.LUT R0, R0, 0xff000000, R5, 0xb8, !PT ;  /* 0xff00000000007812 */ /* 0x002fca00078eb805 */
[----:B------:R1:W-:Y:S01]  /*0dd0*/  STS [UR20+0x34], R0 ;  /* 0x00003400ff007988 */ /* 0x0003e20008000814 */
[----:B------:R-:W-:Y:S05]  /*0de0*/  @P2 BRA `(.L_x_35) ;  /* 0x00000000001c2947 */ /* 0x000fea0003800000 */
[----:B-1----:R-:W1:Y:S01]  /*0df0*/  LDS R0, [UR20+0x38] ;  /* 0x00003814ff007984 */ /* 0x002e620008000800 */
[----:B------:R-:W-:-:S05]  /*0e00*/  IMAD.MOV.U32 R5, RZ, RZ, 0xff ;  /* 0x000000ffff057424 */ /* 0x000fca00078e00ff */
[----:B-1----:R-:W-:-:S05]  /*0e10*/  LOP3.LUT R0, R0, 0xff, R5, 0xb8, !PT ;  /* 0x000000ff00007812 */ /* 0x002fca00078eb805 */
[----:B------:R4:W-:Y:S02]  /*0e20*/  STS [UR20+0x38], R0 ;  /* 0x00003800ff007988 */ /* 0x0009e40008000814 */
.L_x_34:
[----:B------:R-:W-:Y:S05]  /*0e30*/  @P2 BREAK B2 ;  /* 0x0000000000022942 */ /* 0x000fea0003800000 */
[----:B------:R-:W-:Y:S05]  /*0e40*/  @P2 BRA `(.L_x_36) ;  /* 0x00000000000c2947 */ /* 0x000fea0003800000 */
[----:B------:R1:W-:Y:S02]  /*0e50*/  STS [UR20+0x20], R7 ;  /* 0x00002007ff007988 */ /* 0x0003e40008000814 */
.L_x_35:
[----:B------:R-:W-:Y:S05]  /*0e60*/  BSYNC B2 ;  /* 0x0000000000027941 */ /* 0x000fea0003800000 */
.L_x_33:
[----:B------:R1:W-:Y:S02]  /*0e70*/  @!P2 STS [UR20+0x24], R6 ;  /* 0x00002406ff00a988 */ /* 0x0003e40008000814 */
.L_x_36:
[----:B------:R-:W-:Y:S05]  /*0e80*/  BSYNC B3 ;  /* 0x0000000000037941 */ /* 0x000fea0003800000 */
.L_x_32:
[----:B------:R-:W-:Y:S05]  /*0e90*/  WARPSYNC.ALL ;  /* 0x0000000000007948 */ /* 0x000fea0003800000 */
[----:B------:R-:W-:Y:S04]  /*0ea0*/  BSSY B3, `(.L_x_37) ;  /* 0x000000e000037945 */ /* 0x000fe80003800000 */
[----:B------:R-:W-:Y:S05]  /*0eb0*/  @P2 BRA `(.L_x_38) ;  /* 0x0000000000302947 */ /* 0x000fea0003800000 */
[----:B------:R-:W5:Y:S01]  /*0ec0*/  LDS R4, [UR20+0x34] ;  /* 0x00003414ff047984 */ /* 0x000f620008000800 */
[----:B--2---:R-:W2:Y:S03]  /*0ed0*/  LDC.64 R8, c[0x0][0x248] ;  /* 0x00009200ff087b82 */ /* 0x004ea60000000a00 */
[----:B-1-34-:R-:W1:Y:S01]  /*0ee0*/  LDS R0, [UR20+0x1c] ;  /* 0x00001c14ff007984 */ /* 0x01ae620008000800 */
[C---:B--2---:R-:W-:Y:S01]  /*0ef0*/  SHF.L.U64.HI R6, R8.reuse, 0x1, R9 ;  /* 0x0000000108067819 */ /* 0x044fe20000010209 */
[----:B------:R-:W-:-:S03]  /*0f00*/  IMAD.SHL.U32 R5, R8, 0x2, RZ ;  /* 0x0000000208057824 */ /* 0x000fc600078e00ff */
[--C-:B------:R-:W-:Y:S02]  /*0f10*/  SHF.R.U32.HI R7, RZ, 0x4, R6.reuse ;  /* 0x00000004ff077819 */ /* 0x100fe40000011606 */
[----:B------:R-:W-:-:S05]  /*0f20*/  SHF.R.U64 R5, R5, 0x4, R6 ;  /* 0x0000000405057819 */ /* 0x000fca0000001206 */
[----:B------:R2:W-:Y:S01]  /*0f30*/  STS [UR20+0xc], R5 ;  /* 0x00000c05ff007988 */ /* 0x0005e20008000814 */
[----:B-----5:R-:W-:Y:S02]  /*0f40*/  LOP3.LUT R4, R4, 0x7, RZ, 0xb8, !PT ;  /* 0x0000000704047812 */ /* 0x020fe400078eb8ff */
[----:B-1----:R-:W-:-:S03]  /*0f50*/  LOP3.LUT R0, R0, 0xf, R7, 0xb8, !PT ;  /* 0x0000000f00007812 */ /* 0x002fc600078eb807 */
[----:B------:R2:W-:Y:S04]  /*0f60*/  STS [UR20+0x34], R4 ;  /* 0x00003404ff007988 */ /* 0x0005e80008000814 */
[----:B------:R2:W-:Y:S02]  /*0f70*/  STS [UR20+0x1c], R0 ;  /* 0x00001c00ff007988 */ /* 0x0005e40008000814 */
.L_x_38:
[----:B------:R-:W-:Y:S05]  /*0f80*/  BSYNC B3 ;  /* 0x0000000000037941 */ /* 0x000fea0003800000 */
.L_x_37:
        /* <DEDUP_REMOVED lines=11> */
.L_x_41:
[----:B------:R-:W-:Y:S05]  /*1040*/  @P2 BRA `(.L_x_43) ;  /* 0x0000000000282947 */ /* 0x000fea0003800000 */
[----:B-1234-:R-:W1:Y:S02]  /*1050*/  LDS R0, [UR20+0x8] ;  /* 0x00000814ff007984 */ /* 0x01ee640008000800 */
[----:B-1----:R-:W-:-:S05]  /*1060*/  LOP3.LUT R0, R0, 0x1800, RZ, 0xb8, !PT ;  /* 0x0000180000007812 */ /* 0x002fca00078eb8ff */
[----:B------:R2:W-:Y:S02]  /*1070*/  STS [UR20+0x8], R0 ;  /* 0x00000800ff007988 */ /* 0x0005e40008000814 */
.L_x_42:
[----:B------:R-:W-:Y:S05]  /*1080*/  @P2 BREAK B4 ;  /* 0x0000000000042942 */ /* 0x000fea0003800000 */
[----:B------:R-:W-:Y:S05]  /*1090*/  @P2 BRA `(.L_x_44) ;  /* 0x0000000000242947 */ /* 0x000fea0003800000 */
[----:B-12---:R-:W1:Y:S01]  /*10a0*/  LDS R0, [UR20+0x8] ;  /* 0x00000814ff007984 */ /* 0x006e620008000800 */
[----:B------:R-:W-:-:S05]  /*10b0*/  IMAD.MOV.U32 R5, RZ, RZ, 0x6000 ;  /* 0x00006000ff057424 */ /* 0x000fca00078e00ff */
[----:B-1----:R-:W-:-:S04]  /*10c0*/  LOP3.LUT R0, R0, 0x6000, R5, 0xd8, !PT ;  /* 0x0000600000007812 */ /* 0x002fc800078ed805 */
[----:B------:R-:W-:-:S05]  /*10d0*/  LOP3.LUT R0, R0, 0x400000, RZ, 0xb8, !PT ;  /* 0x0040000000007812 */ /* 0x000fca00078eb8ff */
[----:B------:R1:W-:Y:S02]  /*10e0*/  STS [UR20+0x8], R0 ;  /* 0x00000800ff007988 */ /* 0x0003e40008000814 */
.L_x_43:
[----:B------:R-:W-:Y:S05]  /*10f0*/  BSYNC B4 ;  /* 0x0000000000047941 */ /* 0x000fea0003800000 */
.L_x_40:
[----:B-1234-:R-:W1:Y:S02]  /*1100*/  @!P2 LDS R0, [UR20+0x8] ;  /* 0x00000814ff00a984 */ /* 0x01ee640008000800 */
[----:B-1----:R-:W-:-:S05]  /*1110*/  @!P2 LOP3.LUT R0, R0, 0x8000, RZ, 0xb8, !PT ;  /* 0x000080000000a812 */ /* 0x002fca00078eb8ff */
[----:B------:R3:W-:Y:S02]  /*1120*/  @!P2 STS [UR20+0x8], R0 ;  /* 0x00000800ff00a988 */ /* 0x0007e40008000814 */
.L_x_44:
[----:B------:R-:W-:Y:S05]  /*1130*/  BSYNC B3 ;  /* 0x0000000000037941 */ /* 0x000fea0003800000 */
.L_x_39:
[----:B------:R-:W-:Y:S05]  /*1140*/  WARPSYNC.ALL ;  /* 0x0000000000007948 */ /* 0x000fea0003800000 */
[----:B------:R4:W-:Y:S01]  /*1150*/  STL [R1], RZ ;  /* 0x000000ff01007387 */ /* 0x0009e20000100800 */
[----:B------:R-:W-:Y:S01]  /*1160*/  UIADD3 UR5, UR5, 0x100, URZ ;  /* 0x0000010005057890 */ /* 0x000fe2000fffe03f */
[----:B------:R-:W-:Y:S02]  /*1170*/  ISETP.GE.AND P1, PT, R14, 0x1, PT ;  /* 0x000000010e00780c */ /* 0x000fe40003f26270 */
[----:B------:R-:W-:Y:S01]  /*1180*/  SHF.R.U32.HI R6, RZ, 0x5, R3 ;  /* 0x00000005ff067819 */ /* 0x000fe20000011603 */
[----:B------:R-:W-:-:S04]  /*1190*/  UIADD3 UR26, UP0, UR5, UR26, URZ ;  /* 0x0000001a051a7290 */ /* 0x000fc8000ff1e03f */
[----:B------:R-:W-:Y:S01]  /*11a0*/  ULEA.HI.X.SX32 UR27, UR5, UR27, 0x1, UP0 ;  /* 0x0000001b051b7291 */ /* 0x000fe200080f0e3f */
[----:B----4-:R-:W-:Y:S11]  /*11b0*/  @P0 BRA `(.L_x_45) ;  /* 0x0000000000280947 */ /* 0x010ff60003800000 */
        /* <DEDUP_REMOVED lines=10> */
.L_x_45:
[----:B------:R-:W-:Y:S05]  /*1260*/  @P0 BRA `(.L_x_46) ;  /* 0x00000000000c0947 */ /* 0x000fea0003800000 */
[----:B------:R0:W-:Y:S01]  /*1270*/  UTMACMDFLUSH ;  /* 0x00000000000079b7 */ /* 0x0001e20000000000 */
[----:B------:R-:W-:Y:S05]  /*1280*/  @P0 BRA `(.L_x_46) ;  /* 0x0000000000040947 */ /* 0x000fea0003800000 */
[----:B------:R-:W-:-:S04]  /*1290*/  DEPBAR.LE SB0, 0x0 ;  /* 0x000080000000791a */ /* 0x000fc80000000000 */
.L_x_46:
[----:B------:R1:W-:Y:S01]  /*12a0*/  STL [R1+0x4], RZ ;  /* 0x000004ff01007387 */ /* 0x0003e20000100800 */
[----:B------:R-:W-:Y:S05]  /*12b0*/  WARPSYNC.ALL ;  /* 0x0000000000007948 */ /* 0x000fea0003800000 */
[----:B------:R1:W-:Y:S01]  /*12c0*/  STL [R1+0x8], RZ ;  /* 0x000008ff01007387 */ /* 0x0003e20000100800 */
[----:B-----5:R-:W-:Y:S01]  /*12d0*/  VOTEU.ALL UP0, P2 ;  /* 0x00000000003f7886 */ /* 0x020fe20001000000 */
[----:B------:R-:W-:Y:S01]  /*12e0*/  UMOV UR6, 0x1 ;  /* 0x0000000100067882 */ /* 0x000fe20000000000 */
[----:B------:R-:W-:Y:S01]  /*12f0*/  VOTEU.ALL UP1, P2 ;  /* 0x00000000003f7886 */ /* 0x000fe20001020000 */
[----:B------:R1:W-:Y:S01]  /*1300*/  STL [R1+0xc], RZ ;  /* 0x00000cff01007387 */ /* 0x0003e20000100800 */
[----:B------:R-:W-:Y:S01]  /*1310*/  R2UR UR21, R6 ;  /* 0x00000000061572ca */ /* 0x000fe200000e0000 */
[----:B------:R-:W-:-:S04]  /*1320*/  @!UP0 UIADD3 UR8, -UR6, 0x100000, URZ ;  /* 0x0010000006088890 */ /* 0x000fc8000fffe13f */
[----:B------:R-:W-:Y:S02]  /*1330*/  @!UP0 USHF.L.U32 UR9, UR8, 0xb, URZ ;  /* 0x0000000b08098899 */ /* 0x000fe4000800063f */
[----:B------:R-:W-:Y:S01]  /*1340*/  @!UP0 USHF.L.U32 UR8, UR8, 0x1, URZ ;  /* 0x0000000108088899 */ /* 0x000fe2000800063f */
[----:B------:R-:W-:Y:S01]  /*1350*/  CS2R R24, SRZ ;  /* 0x0000000000187805 */ /* 0x000fe2000001ff00 */
[----:B------:R1:W-:Y:S01]  /*1360*/  STL [R1+0x10], RZ ;  /* 0x000010ff01007387 */ /* 0x0003e20000100800 */
[----:B------:R-:W-:-:S04]  /*1370*/  @!UP0 UIADD3 UR6, -UR6, 0x100000, URZ ;  /* 0x0010000006068890 */ /* 0x000fc8000fffe13f */
[----:B------:R-:W-:Y:S02]  /*1380*/  @!UP0 USHF.L.U32 UR7, UR6, 0xb, URZ ;  /* 0x0000000b06078899 */ /* 0x000fe4000800063f */
[----:B------:R-:W-:Y:S01]  /*1390*/  @!UP0 USHF.L.U32 UR6, UR6, 0x1, URZ ;  /* 0x0000000106068899 */ /* 0x000fe2000800063f */
[----:B------:R-:W-:Y:S01]  /*13a0*/  CS2R R26, SRZ ;  /* 0x00000000001a7805 */ /* 0x000fe2000001ff00 */
[----:B------:R-:W-:Y:S01]  /*13b0*/  VOTEU.ALL UP0, P2 ;  /* 0x00000000003f7886 */ /* 0x000fe20001000000 */
[----:B------:R1:W-:Y:S01]  /*13c0*/  STL [R1+0x14], RZ ;  /* 0x000014ff01007387 */ /* 0x0003e20000100800 */
[----:B------:R-:W-:Y:S01]  /*13d0*/  USHF.L.U32 UR36, UR37, 0x8, URZ ;  /* 0x0000000825247899 */ /* 0x000fe2000800063f */
[----:B------:R-:W-:Y:S01]  /*13e0*/  CS2R R28, SRZ ;  /* 0x00000000001c7805 */ /* 0x000fe2000001ff00 */
[----:B------:R-:W-:Y:S01]  /*13f0*/  USHF.L.U32 UR11, UR38, 0x8, URZ ;  /* 0x00000008260b7899 */ /* 0x000fe2000800063f */
[----:B------:R1:W-:Y:S01]  /*1400*/  STL [R1+0x18], RZ ;  /* 0x000018ff01007387 */ /* 0x0003e20000100800 */
[----:B------:R-:W-:-:S02]  /*1410*/  CS2R R30, SRZ ;  /* 0x00000000001e7805 */ /* 0x000fc4000001ff00 */
[----:B------:R-:W-:Y:S02]  /*1420*/  CS2R R32, SRZ ;  /* 0x0000000000207805 */ /* 0x000fe4000001ff00 */
[----:B------:R-:W-:Y:S01]  /*1430*/  CS2R R34, SRZ ;  /* 0x0000000000227805 */ /* 0x000fe2000001ff00 */
[----:B------:R1:W-:Y:S01]  /*1440*/  STL [R1+0x1c], RZ ;  /* 0x00001cff01007387 */ /* 0x0003e20000100800 */
[----:B------:R-:W-:Y:S02]  /*1450*/  CS2R R36, SRZ ;  /* 0x0000000000247805 */ /* 0x000fe4000001ff00 */
[----:B------:R-:W-:Y:S02]  /*1460*/  CS2R R38, SRZ ;  /* 0x0000000000267805 */ /* 0x000fe4000001ff00 */
[----:B------:R-:W-:Y:S01]  /*1470*/  CS2R R40, SRZ ;  /* 0x0000000000287805 */ /* 0x000fe2000001ff00 */
        /* <DEDUP_REMOVED lines=73> */
[----:B------:R-:W-:-:S03]  /*1910*/  CS2R R150, SRZ ;  /* 0x0000000000967805 */ /* 0x000fc6000001ff00 */
[----:B------:R1:W-:Y:S04]  /*1920*/  STL [R1+0x6c], RZ ;  /* 0x00006cff01007387 */ /* 0x0003e80000100800 */
        /* <DEDUP_REMOVED lines=67> */
[----:B------:R1:W-:Y:S01]  /*1d60*/  STL [R1+0x17c], RZ ;  /* 0x00017cff01007387 */ /* 0x0003e20000100800 */
[----:B------:R-:W-:Y:S06]  /*1d70*/  BAR.SYNC.DEFER_BLOCKING 0x0 ;  /* 0x0000000000007b1d */ /* 0x000fec0000010000 */
[----:B------:R1:W-:Y:S04]  /*1d80*/  STL [R1+0x180], RZ ;  /* 0x000180ff01007387 */ /* 0x0003e80000100800 */
[----:B------:R1:W-:Y:S04]  /*1d90*/  STL [R1+0x184], RZ ;  /* 0x000184ff01007387 */ /* 0x0003e80000100800 */
[----:B------:R1:W-:Y:S04]  /*1da0*/  STL [R1+0x188], RZ ;  /* 0x000188ff01007387 */ /* 0x0003e80000100800 */
[----:B------:R1:W-:Y:S04]  /*1db0*/  STL [R1+0x18c], RZ ;  /* 0x00018cff01007387 */ /* 0x0003e80000100800 */
[----:B------:R1:W-:Y:S04]  /*1dc0*/  STL [R1+0x190], RZ ;  /* 0x000190ff01007387 */ /* 0x0003e80000100800 */
[----:B------:R-:W2:Y:S02]  /*1dd0*/  FENCE.VIEW.ASYNC.S ;  /* 0x00000000000073c6 */ /* 0x000ea40000000000 */
[----:B--2---:R1:W2:Y:S02]  /*1de0*/  @!UP0 SYNCS.EXCH.64 URZ, [UR20+0x20000], UR8 ;  /* 0x02000008143f85b2 */ /* 0x0042a40008000100 */
        /* <DEDUP_REMOVED lines=20> */
[----:B--2---:R-:W-:Y:S06]  /*1f30*/  BAR.SYNC.DEFER_BLOCKING 0x0 ;  /* 0x0000000000007b1d */ /* 0x004fec0000010000 */
[----:B------:R1:W-:Y:S04]  /*1f40*/  STL [R1+0x1e4], RZ ;  /* 0x0001e4ff01007387 */ /* 0x0003e80000100800 */
[----:B------:R1:W-:Y:S04]  /*1f50*/  STL [R1+0x1e8], RZ ;  /* 0x0001e8ff01007387 */ /* 0x0003e80000100800 */
[----:B------:R1:W-:Y:S04]  /*1f60*/  STL [R1+0x1ec], RZ ;  /* 0x0001ecff01007387 */ /* 0x0003e80000100800 */
[----:B------:R1:W-:Y:S04]  /*1f70*/  STL [R1+0x1f0], RZ ;  /* 0x0001f0ff01007387 */ /* 0x0003e80000100800 */
[----:B------:R1:W-:Y:S01]  /*1f80*/  STL [R1+0x1f4], RZ ;  /* 0x0001f4ff01007387 */ /* 0x0003e20000100800 */
[----:B------:R1:W2:Y:S03]  /*1f90*/  @!UP1 SYNCS.EXCH.64 URZ, [UR20+0x20008], UR6 ;  /* 0x02000806143f95b2 */ /* 0x0002a60008000100 */
[----:B------:R1:W-:Y:S04]  /*1fa0*/  STL [R1+0x1f8], RZ ;  /* 0x0001f8ff01007387 */ /* 0x0003e80000100800 */
[----:B------:R1:W-:Y:S01]  /*1fb0*/  STL [R1+0x1fc], RZ ;  /* 0x0001fcff01007387 */ /* 0x0003e20000100800 */
[----:B------:R-:W-:Y:S05]  /*1fc0*/  @!P1 BRA `(.L_x_47) ;  /* 0x0000001c000c9947 */ /* 0x000fea0003800000 */
[----:B------:R1:W-:Y:S01]  /*1fd0*/  STL [R1], RZ ;  /* 0x000000ff01007387 */ /* 0x0003e20000100800 */
[----:B------:R-:W-:Y:S02]  /*1fe0*/  CS2R R24, SRZ ;  /* 0x0000000000187805 */ /* 0x000fe4000001ff00 */
        /* <DEDUP_REMOVED lines=83> */
[----:B------:R-:W-:Y:S01]  /*2520*/  CS2R R150, SRZ ;  /* 0x0000000000967805 */ /* 0x000fe2000001ff00 */
[----:B------:R-:W-:Y:S01]  /*2530*/  UMOV UR5, URZ ;  /* 0x0000003f00057c82 */ /* 0x000fe20008000000 */
[----:B------:R-:W-:Y:S01]  /*2540*/  UMOV UR10, URZ ;  /* 0x0000003f000a7c82 */ /* 0x000fe20008000000 */
        /* <DEDUP_REMOVED lines=105> */
[----:B------:R1:W-:Y:S02]  /*2be0*/  STL [R1+0x1fc], RZ ;  /* 0x0001fcff01007387 */ /* 0x0003e40000100800 */
.L_x_49:
[----:B--2---:R-:W-:Y:S01]  /*2bf0*/  BAR.SYNC.DEFER_BLOCKING 0x0 ;  /* 0x0000000000007b1d */ /* 0x004fe20000010000 */
[----:B------:R-:W-:Y:S01]  /*2c00*/  ULEA UR19, UR5, UR20, 0x3 ;  /* 0x0000001405137291 */ /* 0x000fe2000f8e183f */
[----:B-1-3--:R-:W-:Y:S01]  /*2c10*/  @!P2 IMAD.MOV.U32 R0, RZ, RZ, 0x10000 ;  /* 0x00010000ff00a424 */ /* 0x00afe200078e00ff */
[----:B------:R-:W-:Y:S01]  /*2c20*/  ELECT P0, URZ, PT ;  /* 0x00000000003f782f */ /* 0x000fe20003800000 */
[----:B------:R-:W-:-:S03]  /*2c30*/  ULEA UR8, UR5, UR20, 0xf ;  /* 0x0000001405087291 */ /* 0x000fc6000f8e783f */
[----:B------:R-:W-:Y:S02]  /*2c40*/  ISETP.LT.U32.AND P0, PT, R2, 0x20, P0 ;  /* 0x000000200200780c */ /* 0x000fe40000701070 */
[----:B------:R-:W-:Y:S01]  /*2c50*/  ELECT P1, URZ, PT ;  /* 0x00000000003f782f */ /* 0x000fe20003820000 */
[----:B------:R-:W-:-:S03]  /*2c60*/  ULOP3.LUT UR12, UR21, 0x3, URZ, 0xc0, !UPT ;  /* 0x00000003150c7892 */ /* 0x000fc6000f8ec03f */
[----:B------:R-:W-:Y:S01]  /*2c70*/  ISETP.LT.U32.AND P1, PT, R2, 0x80, P1 ;  /* 0x000000800200780c */ /* 0x000fe20000f21070 */
[----:B------:R-:W-:Y:S02]  /*2c80*/  UIADD3 UR18, UR8, 0x10000, URZ ;  /* 0x0001000008127890 */ /* 0x000fe4000fffe03f */
[----:B------:R-:W-:Y:S02]  /*2c90*/  ULEA UR14, UR12, UR36, 0x6 ;  /* 0x000000240c0e7291 */ /* 0x000fe4000f8e303f */
[----:B------:R-:W-:Y:S01]  /*2ca0*/  ULEA UR12, UR12, UR18, 0xd ;  /* 0x000000120c0c7291 */ /* 0x000fe2000f8e683f */
[----:B------:R-:W-:Y:S01]  /*2cb0*/  UMOV UR15, UR10 ;  /* 0x0000000a000f7c82 */ /* 0x000fe20008000000 */
[----:B------:R-:W-:Y:S01]  /*2cc0*/  VOTEU.ANY UP0, P0 ;  /* 0x00000000003f7886 */ /* 0x000fe20000000100 */
[----:B------:R-:W-:Y:S01]  /*2cd0*/  VOTEU.ANY UP2, P0 ;  /* 0x00000000003f7886 */ /* 0x000fe20000040100 */
[----:B------:R1:W-:Y:S01]  /*2ce0*/  @!P2 SYNCS.ARRIVE.TRANS64 RZ, [UR19+0x20000], R0 ;  /* 0x02000000ffffa9a7 */ /* 0x0003e20008000013 */
[----:B------:R2:W-:Y:S06]  /*2cf0*/  MEMBAR.ALL.CTA ;  /* 0x0000000000007992 */ /* 0x0005ec0000008000 */
[----:B--2---:R-:W2:Y:S01]  /*2d00*/  FENCE.VIEW.ASYNC.S ;  /* 0x00000000000073c6 */ /* 0x004ea20000000000 */
[----:B------:R-:W-:Y:S01]  /*2d10*/  @UP0 UIADD3 UR9, UR19, 0x20000, URZ ;  /* 0x0002000013090890 */ /* 0x000fe2000fffe03f */
[----:B------:R-:W-:Y:S01]  /*2d20*/  @UP0 UMOV UR6, UR22 ;  /* 0x0000001600060c82 */ /* 0x000fe20008000000 */
[----:B------:R-:W-:Y:S01]  /*2d30*/  @UP0 UMOV UR7, UR23 ;  /* 0x0000001700070c82 */ /* 0x000fe20008000000 */
[----:B--2---:R-:W-:Y:S01]  /*2d40*/  VOTEU.ANY UP1, P1 ;  /* 0x00000000003f7886 */ /* 0x004fe20000820100 */
[----:B------:R-:W-:Y:S01]  /*2d50*/  VOTEU.ANY UP3, P1 ;  /* 0x00000000003f7886 */ /* 0x000fe20000860100 */
[----:B-1----:R-:W-:-:S03]  /*2d60*/  IMAD.U32 R0, RZ, RZ, UR4 ;  /* 0x00000004ff007e24 */ /* 0x002fc6000f8e00ff */
[----:B------:R-:W-:Y:S01]  /*2d70*/  @UP1 UIADD3 UR13, UR19, 0x20000, URZ ;  /* 0x00020000130d1890 */ /* 0x000fe2000fffe03f */
[----:B------:R-:W-:Y:S01]  /*2d80*/  @UP1 UMOV UR16, UR24 ;  /* 0x0000001800101c82 */ /* 0x000fe20008000000 */
[----:B------:R-:W-:Y:S01]  /*2d90*/  @UP1 UMOV UR17, UR25 ;  /* 0x0000001900111c82 */ /* 0x000fe20008000000 */
[----:B------:R-:W-:Y:S01]  /*2da0*/  SHF.L.U32 R0, R0, 0x1f, RZ ;  /* 0x0000001f00007819 */ /* 0x000fe200000006ff */
[----:B------:R-:W-:Y:S06]  /*2db0*/  BAR.SYNC.DEFER_BLOCKING 0x0 ;  /* 0x0000000000007b1d */ /* 0x000fec0000010000 */
[----:B------:R1:W-:Y:S02]  /*2dc0*/  @UP2 UTMALDG.2D [UR8], [UR6] ;  /* 0x00000008060025b4 */ /* 0x0003e40008008000 */
[----:B------:R-:W-:Y:S06]  /*2dd0*/  BAR.SYNC.DEFER_BLOCKING 0x0 ;  /* 0x0000000000007b1d */ /* 0x000fec0000010000 */
[----:B------:R1:W-:Y:S02]  /*2de0*/  @UP3 UTMALDG.2D [UR12], [UR16] ;  /* 0x0000000c100035b4 */ /* 0x0003e40008008000 */
[----:B------:R-:W-:Y:S06]  /*2df0*/  BAR.SYNC.DEFER_BLOCKING 0x0 ;  /* 0x0000000000007b1d */ /* 0x000fec0000010000 */
[----:B------:R-:W2:Y:S02]  /*2e00*/  SYNCS.PHASECHK.TRANS64.TRYWAIT P0, [UR19+0x20000], R0 ;  /* 0x02000000ff0075a7 */ /* 0x000ea40008000153 */
[----:B-12---:R-:W-:Y:S05]  /*2e10*/  @!P0 BRA `(.L_x_48) ;  /* 0x0000002000b08947 */ /* 0x006fea0003800000 */
.L_x_50:
[----:B------:R-:W-:Y:S01]  /*2e20*/  STL.64 [R1+0x268], R150 ;  /* 0x0002689601007387 */ /* 0x000fe20000100a00 */
[----:B------:R-:W-:Y:S01]  /*2e30*/  USHF.L.U32 UR6, UR21, 0x7, URZ ;  /* 0x0000000715067899 */ /* 0x000fe2000800063f */
[----:B------:R-:W1:Y:S02]  /*2e40*/  LDC R0, c[0x0][0x230] ;  /* 0x00008c00ff007b82 */ /* 0x000e640000000800 */
[----:B------:R-:W-:Y:S04]  /*2e50*/  STL.64 [R1+0x260], R148 ;  /* 0x0002609401007387 */ /* 0x000fe80000100a00 */
        /* <DEDUP_REMOVED lines=11> */
[----:B------:R2:W-:Y:S04]  /*2f10*/  STL.64 [R1+0x200], R124 ;  /* 0x0002007c01007387 */ /* 0x0005e80000100a00 */
[----:B--2---:R-:W2:Y:S04]  /*2f20*/  LDL.LU.64 R124, [R1] ;  /* 0x00000000017c7983 */ /* 0x004ea80000300a00 */
[----:B------:R-:W2:Y:S04]  /*2f30*/  LDL.LU.64 R126, [R1+0x8] ;  /* 0x00000800017e7983 */ /* 0x000ea80000300a00 */
        /* <DEDUP_REMOVED lines=61> */
[----:B------:R-:W2:Y:S01]  /*3310*/  LDL.LU.64 R250, [R1+0x1f8] ;  /* 0x0001f80001fa7983 */ /* 0x000ea20000300a00 */
[----:B------:R-:W-:-:S02]  /*3320*/  ULOP3.LUT UR6, UR6, 0x200, URZ, 0xc0, !UPT ;  /* 0x0000020006067892 */ /* 0x000fc4000f8ec03f */
[----:B------:R-:W-:Y:S02]  /*3330*/  USHF.R.U32.HI UR7, URZ, 0x4, UR18 ;  /* 0x000000043f077899 */ /* 0x000fe40008011612 */
[----:B------:R-:W-:Y:S02]  /*3340*/  ULEA.HI UR6, UR8, UR6, URZ, 0x1c ;  /* 0x0000000608067291 */ /* 0x000fe4000f8fe03f */
[----:B------:R-:W-:Y:S02]  /*3350*/  USGXT.U32 UR7, UR7, 0xe ;  /* 0x0000000e0707789a */ /* 0x000fe40008000000 */
[----:B------:R-:W-:Y:S02]  /*3360*/  ULOP3.LUT UR12, UR6, 0x3fff, URZ, 0xc0, !UPT ;  /* 0x00003fff060c7892 */ /* 0x000fe4000f8ec03f */
[----:B------:R-:W-:Y:S01]  /*3370*/  ULOP3.LUT UR14, UR7, 0x2000000, URZ, 0xfc, !UPT ;  /* 0x02000000070e7892 */ /* 0x000fe2000f8efc3f */
[----:B------:R-:W-:Y:S01]  /*3380*/  UMOV UR13, 0x40000040 ;  /* 0x40000040000d7882 */ /* 0x000fe20000000000 */
[----:B------:R-:W-:Y:S01]  /*3390*/  UMOV UR15, 0x40000040 ;  /* 0x40000040000f7882 */ /* 0x000fe20000000000 */
[----:B------:R-:W-:-:S02]  /*33a0*/  UIADD3 UR16, UP0, UR12, 0x2, URZ ;  /* 0x000000020c107890 */ /* 0x000fc4000ff1e03f */
[----:B------:R-:W-:Y:S01]  /*33b0*/  UIADD3 UR18, UP1, UR7, 0x2000080, URZ ;  /* 0x0200008007127890 */ /* 0x000fe2000ff3e03f */
[----:B------:R-:W-:Y:S02]  /*33c0*/  UMOV UR6, URZ ;  /* 0x0000003f00067c82 */ /* 0x000fe40008000000 */
[----:B------:R-:W-:Y:S01]  /*33d0*/  UMOV UR7, URZ ;  /* 0x0000003f00077c82 */ /* 0x000fe20008000000 */
[----:B------:R-:W-:Y:S02]  /*33e0*/  UIADD3.X UR17, UR6, 0x40000040, URZ, UP0, !UPT ;  /* 0x4000004006117890 */ /* 0x000fe400087fe43f */
[----:B------:R-:W-:Y:S02]  /*33f0*/  UIADD3.X UR19, UR7, 0x40000040, URZ, UP1, !UPT ;  /* 0x4000004007137890 */ /* 0x000fe40008ffe43f */
[----:B------:R-:W-:Y:S02]  /*3400*/  UIADD3.64 UR32, UR16, 0x2, URZ ;  /* 0x0000000210207897 */ /* 0x000fe4000fffe03f */
[----:B------:R-:W-:-:S02]  /*3410*/  UIADD3.64 UR34, UR18, 0x80, URZ ;  /* 0x0000008012227897 */ /* 0x000fc4000fffe03f */
[----:B------:R-:W-:Y:S02]  /*3420*/  UIADD3.64 UR28, UR16, 0x4, URZ ;  /* 0x00000004101c7897 */ /* 0x000fe4000fffe03f */
[----:B------:R-:W-:Y:S01]  /*3430*/  UIADD3.64 UR30, UR18, 0x100, URZ ;  /* 0x00000100121e7897 */ /* 0x000fe2000fffe03f */
[----:B--2---:R-:W-:-:S06]  /*3440*/  WARPGROUP.ARRIVE ;  /* 0x00000000000079c5 */ /* 0x004fcc0000000000 */
[----:B------:R-:W-:Y:S03]  /*3450*/  HGMMA.64x256x16.F32 R124, gdesc[UR12].tnspB, R124, gsb0 ;  /* 0x43e000000c7c79f0 */ /* 0x000fe6000800087c */
[----:B------:R-:W-:Y:S02]  /*3460*/  WARPGROUP.DEPBAR.LE gsb0, 0x0 ;  /* 0x00008000000079c5 */ /* 0x000fe40000010000 */
[----:B------:R-:W-:-:S15]  /*3470*/  WARPGROUP.ARRIVE ;  /* 0x00000000000079c5 */ /* 0x000fde0000000000 */
[----:B------:R-:W-:-:S08]  /*3480*/  NOP ;  /* 0x0000000000007918 */ /* 0x000fd00000000000 */
        /* <DEDUP_REMOVED lines=10> */
[----:B------:R-:W-:Y:S04]  /*3530*/  STL.64 [R1], R124 ;  /* 0x0000007c01007387 */ /* 0x000fe80000100a00 */
        /* <DEDUP_REMOVED lines=63> */
[----:B--2---:R-:W2:Y:S04]  /*3930*/  LDL.LU.64 R150, [R1+0x268] ;  /* 0x0002680001967983 */ /* 0x004ea80000300a00 */
        /* <DEDUP_REMOVED lines=13> */
[----:B------:R-:W-:-:S02]  /*3a10*/  UIADD3.64 UR12, UR16, 0x3fe, URZ ;  /* 0x000003fe100c7897 */ /* 0x000fc4000fffe03f */
[----:B------:R-:W-:Y:S02]  /*3a20*/  UIADD3.64 UR32, UR16, 0x402, URZ ;  /* 0x0000040210207897 */ /* 0x000fe4000fffe03f */
[----:B------:R-:W-:Y:S02]  /*3a30*/  UIADD3 UR10, UR10, 0x40, URZ ;  /* 0x000000400a0a7890 */ /* 0x000fe4000fffe03f */
[----:B------:R-:W-:-:S04]  /*3a40*/  UIADD3 UR5, UR5, 0x1, URZ ;  /* 0x0000000105057890 */ /* 0x000fc8000fffe03f */
[----:B-1----:R-:W-:Y:S01]  /*3a50*/  ISETP.LE.AND P0, PT, R0, UR10, PT ;  /* 0x0000000a00007c0c */ /* 0x002fe2000bf03270 */
[----:B------:R-:W-:-:S04]  /*3a60*/  UISETP.NE.U32.AND UP0, UPT, UR5, 0x2, UPT ;  /* 0x000000020500788c */ /* 0x000fc8000bf05070 */
[----:B------:R-:W-:Y:S02]  /*3a70*/  USEL UR6, URZ, 0x1, UP0 ;  /* 0x000000013f067887 */ /* 0x000fe40008000000 */
[----:B------:R-:W-:Y:S02]  /*3a80*/  USEL UR5, UR5, URZ, UP0 ;  /* 0x0000003f05057287 */ /* 0x000fe40008000000 */
[----:B------:R-:W-:Y:S01]  /*3a90*/  ULOP3.LUT UR4, UR4, UR6, URZ, 0x3c, !UPT ;  /* 0x0000000604047292 */ /* 0x000fe2000f8e3c3f */
[----:B--2---:R-:W-:-:S06]  /*3aa0*/  WARPGROUP.ARRIVE ;  /* 0x00000000000079c5 */ /* 0x004fcc0000000000 */
[----:B------:R-:W-:Y:S01]  /*3ab0*/  HGMMA.64x256x16.F32 R24, gdesc[UR12].tnspB, R24, gsb0 ;  /* 0x43e000000c1879f0 */ /* 0x000fe20008000818 */
[----:B------:R-:W-:Y:S01]  /*3ac0*/  UIADD3.64 UR12, UR16, 0x400, URZ ;  /* 0x00000400100c7897 */ /* 0x000fe2000fffe03f */
[----:B------:R-:W-:Y:S01]  /*3ad0*/  UMOV UR14, UR18 ;  /* 0x00000012000e7c82 */ /* 0x000fe20008000000 */
[----:B------:R-:W-:Y:S01]  /*3ae0*/  UMOV UR15, UR19 ;  /* 0x00000013000f7c82 */ /* 0x000fe20008000000 */
[----:B------:R-:W-:Y:S01]  /*3af0*/  UIADD3.64 UR16, UR16, 0x404, URZ ;  /* 0x0000040410107897 */ /* 0x000fe2000fffe03f */
[----:B------:R-:W-:Y:S01]  /*3b00*/  UMOV UR18, UR30 ;  /* 0x0000001e00127c82 */ /* 0x000fe20008000000 */
[----:B------:R-:W-:Y:S01]  /*3b10*/  UMOV UR19, UR31 ;  /* 0x0000001f00137c82 */ /* 0x000fe20008000000 */
[----:B------:R-:W-:Y:S02]  /*3b20*/  WARPGROUP.DEPBAR.LE gsb0, 0x0 ;  /* 0x00008000000079c5 */ /* 0x000fe40000010000 */
[----:B------:R-:W-:-:S15]  /*3b30*/  WARPGROUP.ARRIVE ;  /* 0x00000000000079c5 */ /* 0x000fde0000000000 */
[----:B------:R-:W-:-:S04]  /*3b40*/  NOP ;  /* 0x0000000000007918 */ /* 0x000fc80000000000 */
        /* <DEDUP_REMOVED lines=10> */
[----:B---3--:R-:W-:Y:S05]  /*3bf0*/  @!P0 BRA `(.L_x_49) ;  /* 0xffffffec00fc8947 */ /* 0x008fea000383ffff */
.L_x_47:
[----:B------:R5:W-:Y:S04]  /*3c00*/  STL [R1+0x20c], R148 ;  /* 0x00020c9401007387 */ /* 0x000be80000100800 */
[----:B------:R-:W3:Y:S01]  /*3c10*/  LDL.LU R8, [R1] ;  /* 0x0000000001087983 */ /* 0x000ee20000300800 */
[----:B--2---:R-:W-:Y:S06]  /*3c20*/  BAR.SYNC.DEFER_BLOCKING 0x0 ;  /* 0x0000000000007b1d */ /* 0x004fec0000010000 */
[----:B-----5:R-:W2:Y:S04]  /*3c30*/  LDL.LU R148, [R1+0x4] ;  /* 0x0000040001947983 */ /* 0x020ea80000300800 */
[----:B------:R5:W-:Y:S04]  /*3c40*/  STL [R1+0x208], R149 ;  /* 0x0002089501007387 */ /* 0x000be80000100800 */
[----:B-----5:R-:W5:Y:S01]  /*3c50*/  LDL.LU R149, [R1+0xc] ;  /* 0x00000c0001957983 */ /* 0x020f620000300800 */
[----:B------:R-:W4:Y:S03]  /*3c60*/  @!P2 SYNCS.CCTL.IV [UR20+0x20000] ;  /* 0x02000000ff00a9b1 */ /* 0x000f260008000014 */
[----:B------:R-:W5:Y:S04]  /*3c70*/  LDL.LU R9, [R1+0x8] ;  /* 0x0000080001097983 */ /* 0x000f680000300800 */
[----:B------:R1:W-:Y:S01]  /*3c80*/  STL [R1+0x204], R150 ;  /* 0x0002049601007387 */ /* 0x0003e20000100800 */
[----:B----4-:R-:W-:Y:S06]  /*3c90*/  BAR.SYNC.DEFER_BLOCKING 0x0 ;  /* 0x0000000000007b1d */ /* 0x010fec0000010000 */
[----:B-1----:R-:W4:Y:S04]  /*3ca0*/  LDL.LU R150, [R1+0x14] ;  /* 0x0000140001967983 */ /* 0x002f280000300800 */
[----:B------:R-:W4:Y:S04]  /*3cb0*/  LDL.LU R10, [R1+0x10] ;  /* 0x00001000010a7983 */ /* 0x000f280000300800 */
[----:B------:R1:W-:Y:S01]  /*3cc0*/  STL [R1+0x200], R151 ;  /* 0x0002009701007387 */ /* 0x0003e20000100800 */
[----:B------:R-:W-:-:S02]  /*3cd0*/  ELECT P0, URZ, PT ;  /* 0x00000000003f782f */ /* 0x000fc40003800000 */
[----:B------:R-:W-:Y:S02]  /*3ce0*/  F2FP.F16.F32.PACK_AB R24, R25, R24 ;  /* 0x000000181918723e */ /* 0x000fe400000000ff */
[----:B------:R-:W-:Y:S02]  /*3cf0*/  F2FP.F16.F32.PACK_AB R56, R57, R56 ;  /* 0x000000383938723e */ /* 0x000fe400000000ff */
[----:B------:R-:W-:Y:S01]  /*3d00*/  F2FP.F16.F32.PACK_AB R88, R89, R88 ;  /* 0x000000585958723e */ /* 0x000fe200000000ff */
[----:B------:R-:W4:Y:S01]  /*3d10*/  @!P2 SYNCS.CCTL.IV [UR20+0x20008] ;  /* 0x02000800ff00a9b1 */ /* 0x000f220008000014 */
[----:B-1----:R-:W4:Y:S04]  /*3d20*/  LDL.LU R151, [R1+0x1c] ;  /* 0x00001c0001977983 */ /* 0x002f280000300800 */
[----:B------:R-:W4:Y:S04]  /*3d30*/  LDL.LU R11, [R1+0x18] ;  /* 0x00001800010b7983 */ /* 0x000f280000300800 */
        /* <DEDUP_REMOVED lines=31> */
[----:B---3--:R-:W3:Y:S04]  /*3f30*/  LDL.LU R0, [R1+0x98] ;  /* 0x0000980001007983 */ /* 0x008ee80000300800 */
[----:B------:R-:W3:Y:S04]  /*3f40*/  LDL.LU R153, [R1+0xa4] ;  /* 0x0000a40001997983 */ /* 0x000ee80000300800 */
        /* <DEDUP_REMOVED lines=82> */
[----:B------:R-:W3:Y:S01]  /*4470*/  LDL.LU R193, [R1+0x1e8] ;  /* 0x0001e80001c17983 */ /* 0x000ee20000300800 */
[----:B--2---:R-:W-:-:S03]  /*4480*/  F2FP.F16.F32.PACK_AB R8, R148, R8 ;  /* 0x000000089408723e */ /* 0x004fc600000000ff */
[----:B------:R-:W2:Y:S01]  /*4490*/  LDL.LU R198, [R1+0x1f4] ;  /* 0x0001f40001c67983 */ /* 0x000ea20000300800 */
[----:B-----5:R-:W-:-:S03]  /*44a0*/  F2FP.F16.F32.PACK_AB R9, R149, R9 ;  /* 0x000000099509723e */ /* 0x020fc600000000ff */
[----:B------:R-:W2:Y:S01]  /*44b0*/  LDL.LU R194, [R1+0x1f0] ;  /* 0x0001f00001c27983 */ /* 0x000ea20000300800 */
[----:B----4-:R-:W-:-:S03]  /*44c0*/  F2FP.F16.F32.PACK_AB R10, R150, R10 ;  /* 0x0000000a960a723e */ /* 0x010fc600000000ff */
[----:B------:R-:W4:Y:S01]  /*44d0*/  LDL.LU R196, [R1+0x1fc] ;  /* 0x0001fc0001c47983 */ /* 0x000f220000300800 */
[----:B------:R-:W-:-:S03]  /*44e0*/  F2FP.F16.F32.PACK_AB R11, R151, R11 ;  /* 0x0000000b970b723e */ /* 0x000fc600000000ff */
[----:B------:R-:W4:Y:S04]  /*44f0*/  LDL.LU R195, [R1+0x1f8] ;  /* 0x0001f80001c37983 */ /* 0x000f280000300800 */
[----:B------:R-:W5:Y:S04]  /*4500*/  LDL.LU R148, [R1+0x20c] ;  /* 0x00020c0001947983 */ /* 0x000f680000300800 */
[----:B------:R-:W5:Y:S04]  /*4510*/  LDL.LU R149, [R1+0x208] ;  /* 0x0002080001957983 */ /* 0x000f680000300800 */
[----:B------:R-:W5:Y:S04]  /*4520*/  LDL.LU R150, [R1+0x204] ;  /* 0x0002040001967983 */ /* 0x000f680000300800 */
[----:B------:R-:W5:Y:S01]  /*4530*/  LDL.LU R151, [R1+0x200] ;  /* 0x0002000001977983 */ /* 0x000f620000300800 */
[----:B------:R-:W-:Y:S01]  /*4540*/  F2FP.F16.F32.PACK_AB R4, R3, R4 ;  /* 0x000000040304723e */ /* 0x000fe200000000ff */
[----:B------:R-:W-:Y:S01]  /*4550*/  ULOP3.LUT UR21, UR21, 0x3, URZ, 0xc0, !UPT ;  /* 0x0000000315157892 */ /* 0x000fe2000f8ec03f */
[----:B---3--:R-:W-:Y:S01]  /*4560*/  F2FP.F16.F32.PACK_AB R23, R23, R0 ;  /* 0x000000001717723e */ /* 0x008fe200000000ff */
[----:B------:R-:W1:Y:S01]  /*4570*/  S2R R3, SR_TID.X ;  /* 0x0000000000037919 */ /* 0x000e620000002100 */
[----:B------:R-:W-:Y:S01]  /*4580*/  F2FP.F16.F32.PACK_AB R152, R153, R152 ;  /* 0x000000989998723e */ /* 0x000fe200000000ff */
[----:B------:R-:W-:Y:S01]  /*4590*/  ULEA UR8, UR21, UR20, 0xf ;  /* 0x0000001415087291 */ /* 0x000fe2000f8e783f */
[----:B------:R-:W-:Y:S01]  /*45a0*/  F2FP.F16.F32.PACK_AB R5, R2, R5 ;  /* 0x000000050205723e */ /* 0x000fe200000000ff */
[----:B------:R-:W-:Y:S01]  /*45b0*/  ULEA UR9, UR21, UR36, 0x6 ;  /* 0x0000002415097291 */ /* 0x000fe2000f8e303f */
[----:B------:R-:W-:Y:S01]  /*45c0*/  F2FP.F16.F32.PACK_AB R20, R242, R20 ;  /* 0x00000014f214723e */ /* 0x000fe200000000ff */
[----:B------:R-:W-:Y:S01]  /*45d0*/  UMOV UR10, UR11 ;  /* 0x0000000b000a7c82 */ /* 0x000fe20008000000 */
[----:B------:R-:W-:-:S02]  /*45e0*/  F2FP.F16.F32.PACK_AB R21, R241, R21 ;  /* 0x00000015f115723e */ /* 0x000fc400000000ff */
[----:B------:R-:W-:Y:S02]  /*45f0*/  F2FP.F16.F32.PACK_AB R22, R240, R22 ;  /* 0x00000016f016723e */ /* 0x000fe400000000ff */
[----:B------:R-:W-:Y:S02]  /*4600*/  F2FP.F16.F32.PACK_AB R25, R27, R26 ;  /* 0x0000001a1b19723e */ /* 0x000fe400000000ff */
[----:B------:R-:W-:Y:S02]  /*4610*/  F2FP.F16.F32.PACK_AB R26, R29, R28 ;  /* 0x0000001c1d1a723e */ /* 0x000fe400000000ff */
[----:B------:R-:W-:Y:S02]  /*4620*/  F2FP.F16.F32.PACK_AB R27, R31, R30 ;  /* 0x0000001e1f1b723e */ /* 0x000fe400000000ff */
[----:B------:R-:W-:Y:S02]  /*4630*/  F2FP.F16.F32.PACK_AB R57, R59, R58 ;  /* 0x0000003a3b39723e */ /* 0x000fe400000000ff */
[----:B------:R-:W-:-:S02]  /*4640*/  F2FP.F16.F32.PACK_AB R58, R61, R60 ;  /* 0x0000003c3d3a723e */ /* 0x000fc400000000ff */
[----:B------:R-:W-:Y:S02]  /*4650*/  F2FP.F16.F32.PACK_AB R59, R63, R62 ;  /* 0x0000003e3f3b723e */ /* 0x000fe400000000ff */
[----:B------:R-:W-:Y:S02]  /*4660*/  F2FP.F16.F32.PACK_AB R89, R91, R90 ;  /* 0x0000005a5b59723e */ /* 0x000fe400000000ff */
[----:B------:R-:W-:Y:S02]  /*4670*/  F2FP.F16.F32.PACK_AB R120, R121, R120 ;  /* 0x000000787978723e */ /* 0x000fe400000000ff */
[----:B------:R-:W-:Y:S02]  /*4680*/  F2FP.F16.F32.PACK_AB R90, R93, R92 ;  /* 0x0000005c5d5a723e */ /* 0x000fe400000000ff */
[----:B------:R-:W-:Y:S02]  /*4690*/  F2FP.F16.F32.PACK_AB R91, R95, R94 ;  /* 0x0000005e5f5b723e */ /* 0x000fe400000000ff */
[----:B------:R-:W-:Y:S01]  /*46a0*/  F2FP.F16.F32.PACK_AB R121, R123, R122 ;  /* 0x0000007a7b79723e */ /* 0x000fe200000000ff */
[C---:B-1----:R-:W-:Y:S01]  /*46b0*/  IMAD.SHL.U32 R0, R3.reuse, 0x80, RZ ;  /* 0x0000008003007824 */ /* 0x042fe200078e00ff */
[C---:B------:R-:W-:Y:S01]  /*46c0*/  LOP3.LUT R2, R3.reuse, 0xff, RZ, 0xc0, !PT ;  /* 0x000000ff03027812 */ /* 0x040fe200078ec0ff */
[----:B------:R-:W-:Y:S01]  /*46d0*/  IMAD.SHL.U32 R153, R3, 0x10, RZ ;  /* 0x0000001003997824 */ /* 0x000fe200078e00ff */
[----:B------:R-:W-:-:S02]  /*46e0*/  F2FP.F16.F32.PACK_AB R164, R227, R164 ;  /* 0x000000a4e3a4723e */ /* 0x000fc400000000ff */
[----:B------:R-:W-:Y:S02]  /*46f0*/  LOP3.LUT R0, R0, 0x780, RZ, 0xc0, !PT ;  /* 0x0000078000007812 */ /* 0x000fe400078ec0ff */
[----:B------:R-:W-:Y:S02]  /*4700*/  ISETP.LT.U32.AND P0, PT, R2, 0x80, P0 ;  /* 0x000000800200780c */ /* 0x000fe40000701070 */
[----:B------:R-:W-:Y:S02]  /*4710*/  LOP3.LUT R0, R0, 0x70, R153, 0xf8, !PT ;  /* 0x0000007000007812 */ /* 0x000fe400078ef899 */
[----:B------:R-:W-:Y:S02]  /*4720*/  F2FP.F16.F32.PACK_AB R165, R226, R165 ;  /* 0x000000a5e2a5723e */ /* 0x000fe400000000ff */
[----:B------:R-:W-:Y:S02]  /*4730*/  F2FP.F16.F32.PACK_AB R122, R125, R124 ;  /* 0x0000007c7d7a723e */ /* 0x000fe400000000ff */
[----:B------:R-:W-:-:S02]  /*4740*/  F2FP.F16.F32.PACK_AB R123, R127, R126 ;  /* 0x0000007e7f7b723e */ /* 0x000fc400000000ff */
[----:B------:R-:W-:Y:S02]  /*4750*/  F2FP.F16.F32.PACK_AB R166, R225, R166 ;  /* 0x000000a6e1a6723e */ /* 0x000fe400000000ff */
[----:B------:R-:W-:Y:S01]  /*4760*/  F2FP.F16.F32.PACK_AB R6, R252, R6 ;  /* 0x00000006fc06723e */ /* 0x000fe200000000ff */
[----:B------:R-:W-:Y:S01]  /*4770*/  VOTEU.ANY UP0, P0 ;  /* 0x00000000003f7886 */ /* 0x000fe20000000100 */
[----:B------:R-:W-:Y:S01]  /*4780*/  F2FP.F16.F32.PACK_AB R7, R251, R7 ;  /* 0x00000007fb07723e */ /* 0x000fe200000000ff */
[----:B------:R-:W-:Y:S01]  /*4790*/  VOTEU.ANY UP1, P0 ;  /* 0x00000000003f7886 */ /* 0x000fe20000020100 */
[----:B------:R-:W-:Y:S02]  /*47a0*/  F2FP.F16.F32.PACK_AB R153, R239, R238 ;  /* 0x000000eeef99723e */ /* 0x000fe400000000ff */
[----:B------:R-:W-:Y:S01]  /*47b0*/  F2FP.F16.F32.PACK_AB R167, R224, R167 ;  /* 0x000000a7e0a7723e */ /* 0x000fe200000000ff */
[----:B------:R-:W-:Y:S01]  /*47c0*/  @UP0 UMOV UR6, UR26 ;  /* 0x0000001a00060c82 */ /* 0x000fe20008000000 */
[----:B------:R-:W-:Y:S01]  /*47d0*/  F2FP.F16.F32.PACK_AB R154, R237, R154 ;  /* 0x0000009aed9a723e */ /* 0x000fe200000000ff */
[----:B------:R-:W-:Y:S01]  /*47e0*/  @UP0 UMOV UR7, UR27 ;  /* 0x0000001b00070c82 */ /* 0x000fe20008000000 */
        /* <DEDUP_REMOVED lines=88> */
[----:B------:R-:W-:Y:S01]  /*4d70*/  LOP3.LUT R197, R0, 0x10, R3, 0x78, !PT ;  /* 0x0000001000c57812 */ /* 0x000fe200078e7803 */
[----:B------:R-:W-:-:S05]  /*4d80*/  IMAD.SHL.U32 R0, R3, 0x40, RZ ;  /* 0x0000004003007824 */ /* 0x000fca00078e00ff */
[----:B------:R-:W-:Y:S02]  /*4d90*/  LOP3.LUT R0, R197, 0x3800, R0, 0xf8, !PT ;  /* 0x00003800c5007812 */ /* 0x000fe400078ef800 */
[----:B------:R-:W-:Y:S02]  /*4da0*/  F2FP.F16.F32.PACK_AB R193, R199, R193 ;  /* 0x000000c1c7c1723e */ /* 0x000fe400000000ff */
[C---:B------:R-:W-:Y:S01]  /*4db0*/  LOP3.LUT R3, R0.reuse, 0x20, RZ, 0x3c, !PT ;  /* 0x0000002000037812 */ /* 0x040fe200078e3cff */
[----:B------:R-:W-:Y:S01]  /*4dc0*/  VIADD R2, R0, UR20 ;  /* 0x0000001400027c36 */ /* 0x000fe20008000000 */
[----:B--2---:R-:W-:-:S03]  /*4dd0*/  F2FP.F16.F32.PACK_AB R194, R198, R194 ;  /* 0x000000c2c6c2723e */ /* 0x004fc600000000ff */
[----:B------:R-:W-:Y:S01]  /*4de0*/  VIADD R3, R3, UR20 ;  /* 0x0000001403037c36 */ /* 0x000fe20008000000 */
[----:B------:R1:W-:Y:S04]  /*4df0*/  STSM.16.M88.4 [R2], R8 ;  /* 0x0000000802007844 */ /* 0x0003e80000000200 */
[----:B------:R-:W-:Y:S01]  /*4e00*/  STSM.16.M88.4 [R2+0x8000], R20 ;  /* 0x0080001402007844 */ /* 0x000fe20000000200 */
[----:B----4-:R-:W-:-:S03]  /*4e10*/  F2FP.F16.F32.PACK_AB R195, R196, R195 ;  /* 0x000000c3c4c3723e */ /* 0x010fc600000000ff */
[----:B------:R-:W-:Y:S04]  /*4e20*/  STSM.16.M88.4 [R2+0x10000], R164 ;  /* 0x010000a402007844 */ /* 0x000fe80000000200 */
[----:B------:R-:W-:Y:S01]  /*4e30*/  STSM.16.M88.4 [R2+0x18000], R180 ;  /* 0x018000b402007844 */ /* 0x000fe20000000200 */
[----:B-----5:R-:W-:-:S03]  /*4e40*/  F2FP.F16.F32.PACK_AB R146, R149, R148 ;  /* 0x000000949592723e */ /* 0x020fc600000000ff */
[----:B------:R-:W-:Y:S01]  /*4e50*/  STSM.16.M88.4 [R2+0x4000], R24 ;  /* 0x0040001802007844 */ /* 0x000fe20000000200 */
[C---:B-1----:R-:W-:Y:S02]  /*4e60*/  LOP3.LUT R8, R0.reuse, 0x40, RZ, 0x3c, !PT ;  /* 0x0000004000087812 */ /* 0x042fe400078e3cff */
[----:B------:R-:W-:Y:S01]  /*4e70*/  LOP3.LUT R0, R0, 0x60, RZ, 0x3c, !PT ;  /* 0x0000006000007812 */ /* 0x000fe200078e3cff */
[----:B------:R-:W-:Y:S02]  /*4e80*/  STSM.16.M88.4 [R2+0xc000], R56 ;  /* 0x00c0003802007844 */ /* 0x000fe40000000200 */
[----:B------:R-:W-:Y:S01]  /*4e90*/  VIADD R8, R8, UR20 ;  /* 0x0000001408087c36 */ /* 0x000fe20008000000 */
[----:B------:R-:W-:Y:S01]  /*4ea0*/  F2FP.F16.F32.PACK_AB R147, R151, R150 ;  /* 0x000000969793723e */ /* 0x000fe200000000ff */
[----:B------:R-:W-:Y:S01]  /*4eb0*/  STSM.16.M88.4 [R2+0x14000], R88 ;  /* 0x0140005802007844 */ /* 0x000fe20000000200 */
[----:B------:R-:W-:-:S03]  /*4ec0*/  VIADD R0, R0, UR20 ;  /* 0x0000001400007c36 */ /* 0x000fc60008000000 */
[----:B------:R-:W-:Y:S04]  /*4ed0*/  STSM.16.M88.4 [R2+0x1c000], R120 ;  /* 0x01c0007802007844 */ /* 0x000fe80000000200 */
[----:B------:R-:W-:Y:S04]  /*4ee0*/  STSM.16.M88.4 [R3], R4 ;  /* 0x0000000403007844 */ /* 0x000fe80000000200 */
[----:B------:R-:W-:Y:S04]  /*4ef0*/  STSM.16.M88.4 [R3+0x8000], R152 ;  /* 0x0080009803007844 */ /* 0x000fe80000000200 */
[----:B------:R-:W-:Y:S04]  /*4f00*/  STSM.16.M88.4 [R3+0x10000], R168 ;  /* 0x010000a803007844 */ /* 0x000fe80000000200 */
[----:B------:R-:W-:Y:S04]  /*4f10*/  STSM.16.M88.4 [R3+0x18000], R184 ;  /* 0x018000b803007844 */ /* 0x000fe80000000200 */
[----:B------:R-:W-:Y:S04]  /*4f20*/  STSM.16.M88.4 [R3+0x4000], R32 ;  /* 0x0040002003007844 */ /* 0x000fe80000000200 */
[----:B------:R-:W-:Y:S04]  /*4f30*/  STSM.16.M88.4 [R3+0xc000], R64 ;  /* 0x00c0004003007844 */ /* 0x000fe80000000200 */
[----:B------:R-:W-:Y:S04]  /*4f40*/  STSM.16.M88.4 [R3+0x14000], R96 ;  /* 0x0140006003007844 */ /* 0x000fe80000000200 */
        /* <DEDUP_REMOVED lines=16> */
[----:B------:R-:W-:Y:S01]  /*5050*/  STSM.16.M88.4 [R0+0x1c000], R144 ;  /* 0x01c0009000007844 */ /* 0x000fe20000000200 */
[----:B------:R1:W-:Y:S06]  /*5060*/  MEMBAR.ALL.CTA ;  /* 0x0000000000007992 */ /* 0x0003ec0000008000 */
[----:B-1----:R-:W1:Y:S02]  /*5070*/  FENCE.VIEW.ASYNC.S ;  /* 0x00000000000073c6 */ /* 0x002e640000000000 */
[----:B-1----:R-:W-:Y:S06]  /*5080*/  BAR.SYNC.DEFER_BLOCKING 0x0 ;  /* 0x0000000000007b1d */ /* 0x002fec0000010000 */
[----:B------:R1:W-:Y:S01]  /*5090*/  @UP1 UTMASTG.2D [UR8], [UR6] ;  /* 0x00000008060013b5 */ /* 0x0003e20008008000 */
[----:B------:R0:W-:Y:S01]  /*50a0*/  UTMACMDFLUSH ;  /* 0x00000000000079b7 */ /* 0x0001e20000000000 */
[----:B------:R-:W-:-:S04]  /*50b0*/  DEPBAR.LE SB0, 0x0 ;  /* 0x000080000000791a */ /* 0x000fc80000000000 */
[----:B------:R-:W-:Y:S06]  /*50c0*/  BAR.SYNC.DEFER_BLOCKING 0x0 ;  /* 0x0000000000007b1d */ /* 0x000fec0000010000 */
[----:B-1----:R-:W-:Y:S05]  /*50d0*/  EXIT ;  /* 0x000000000000794d */ /* 0x002fea0003800000 */
.L_x_48:
[----:B------:R-:W1:Y:S02]  /*50e0*/  SYNCS.PHASECHK.TRANS64.TRYWAIT P0, [UR19+0x20000], R0 ;  /* 0x02000000ff0075a7 */ /* 0x000e640008000153 */
[----:B-1----:R-:W-:Y:S05]  /*50f0*/  @!P0 BRA `(.L_x_48) ;  /* 0xfffffffc00f88947 */ /* 0x002fea000383ffff */
[----:B------:R-:W-:Y:S05]  /*5100*/  BRA `(.L_x_50) ;  /* 0xffffffdc00447947 */ /* 0x000fea000383ffff */
.L_x_51:
[----:B------:R-:W-:-:S00]  /*5110*/  BRA `(.L_x_51) ;  /* 0xfffffffc00fc7947 */ /* 0x000fc0000383ffff */
[----:B------:R-:W-:-:S00]  /*5120*/  NOP ;  /* 0x0000000000007918 */ /* 0x000fc00000000000 */
        /* <DEDUP_REMOVED lines=13> */
.L_x_52:


//--------------------- .nv.shared.gluon_wgmma    --------------------------
	.section	.nv.shared.gluon_wgmma,"aw",@nobits
	.sectionflags	@""
	.align	16
	.zero		1024


//--------------------- .nv.shared.reserved.0     --------------------------
	.section	.nv.shared.reserved.0,"aw",@nobits
	.weak		__nv_reservedSMEM_offset_0_alias
	.size		__nv_reservedSMEM_offset_0_alias, 0, 0
	.other		__nv_reservedSMEM_offset_0_alias,@"STO_CUDA_RESERVED_SHARED STV_DEFAULT"
__nv_reservedSMEM_offset_0_alias:
	.zero		0


//--------------------- .nv.constant0.gluon_wgmma --------------------------
	.section	.nv.constant0.gluon_wgmma,"a",@progbits
	.sectionflags	@""
	.align	4
.nv.constant0.gluon_wgmma:
	.zero		608


//--------------------- SYMBOLS --------------------------

	.type		.nv.reservedSmem.offset0,@object
	.size		.nv.reservedSmem.offset0,0x4
